//
// Generated by NVIDIA NVVM Compiler
//
// Compiler Build ID: CL-36424714
// Cuda compilation tools, release 13.0, V13.0.88
// Based on NVVM 20.0.0
//

.version 9.0
.target sm_100
.address_size 64

	// .globl	reduce5_c
.extern .shared .align 16 .b8 __smem_d[];
.extern .shared .align 16 .b8 __smem[];

.visible .entry reduce5_c(
	.param .u64 .ptr .align 1 reduce5_c_param_0,
	.param .u64 .ptr .align 1 reduce5_c_param_1,
	.param .u32 reduce5_c_param_2,
	.param .u32 reduce5_c_param_3
)
{
	.reg .pred 	%p<17>;
	.reg .b16 	%rs<50>;
	.reg .b32 	%r<11>;
	.reg .b64 	%rd<11>;

	ld.param.u64 	%rd3, [reduce5_c_param_0];
	ld.param.u64 	%rd2, [reduce5_c_param_1];
	ld.param.u32 	%r6, [reduce5_c_param_2];
	ld.param.u32 	%r7, [reduce5_c_param_3];
	cvta.to.global.u64 	%rd1, %rd3;
	mov.u32 	%r1, %tid.x;
	mov.u32 	%r2, %ctaid.x;
	mul.lo.s32 	%r8, %r2, %r7;
	shl.b32 	%r9, %r8, 1;
	add.s32 	%r3, %r9, %r1;
	setp.ge.u32 	%p1, %r3, %r6;
	mov.b16 	%rs38, 0;
	@%p1 bra 	$L__BB0_2;
	cvt.u64.u32 	%rd4, %r3;
	add.s64 	%rd5, %rd1, %rd4;
	ld.global.u8 	%rs38, [%rd5];
$L__BB0_2:
	add.s32 	%r4, %r3, %r7;
	setp.ge.u32 	%p2, %r4, %r6;
	@%p2 bra 	$L__BB0_4;
	cvt.u64.u32 	%rd6, %r4;
	add.s64 	%rd7, %rd1, %rd6;
	ld.global.u8 	%rs25, [%rd7];
	add.s16 	%rs38, %rs25, %rs38;
$L__BB0_4:
	mov.u32 	%r10, __smem;
	add.s32 	%r5, %r10, %r1;
	st.shared.u8 	[%r5], %rs38;
	bar.sync 	0;
	setp.lt.u32 	%p3, %r7, 512;
	@%p3 bra 	$L__BB0_8;
	setp.gt.u32 	%p6, %r1, 255;
	@%p6 bra 	$L__BB0_7;
	ld.shared.u8 	%rs26, [%r5+256];
	add.s16 	%rs38, %rs26, %rs38;
	st.shared.u8 	[%r5], %rs38;
$L__BB0_7:
	bar.sync 	0;
	bra.uni 	$L__BB0_9;
$L__BB0_8:
	setp.lt.u32 	%p4, %r7, 256;
	@%p4 bra 	$L__BB0_12;
$L__BB0_9:
	setp.gt.u32 	%p7, %r1, 127;
	@%p7 bra 	$L__BB0_11;
	ld.shared.u8 	%rs27, [%r5+128];
	add.s16 	%rs38, %rs27, %rs38;
	st.shared.u8 	[%r5], %rs38;
$L__BB0_11:
	bar.sync 	0;
	bra.uni 	$L__BB0_13;
$L__BB0_12:
	setp.lt.u32 	%p5, %r7, 128;
	@%p5 bra 	$L__BB0_16;
$L__BB0_13:
	setp.gt.u32 	%p8, %r1, 63;
	@%p8 bra 	$L__BB0_15;
	ld.shared.u8 	%rs28, [%r5+64];
	add.s16 	%rs38, %rs28, %rs38;
	st.shared.u8 	[%r5], %rs38;
$L__BB0_15:
	bar.sync 	0;
$L__BB0_16:
	setp.gt.u32 	%p9, %r1, 31;
	@%p9 bra 	$L__BB0_31;
	setp.lt.u32 	%p10, %r7, 64;
	@%p10 bra 	$L__BB0_19;
	ld.volatile.shared.u8 	%rs29, [%r5+32];
	add.s16 	%rs38, %rs29, %rs38;
	st.volatile.shared.u8 	[%r5], %rs38;
	bra.uni 	$L__BB0_20;
$L__BB0_19:
	setp.lt.u32 	%p11, %r7, 32;
	@%p11 bra 	$L__BB0_21;
$L__BB0_20:
	ld.volatile.shared.u8 	%rs30, [%r5+16];
	add.s16 	%rs38, %rs30, %rs38;
	st.volatile.shared.u8 	[%r5], %rs38;
	bra.uni 	$L__BB0_22;
$L__BB0_21:
	setp.lt.u32 	%p12, %r7, 16;
	@%p12 bra 	$L__BB0_23;
$L__BB0_22:
	ld.volatile.shared.u8 	%rs31, [%r5+8];
	add.s16 	%rs38, %rs31, %rs38;
	st.volatile.shared.u8 	[%r5], %rs38;
	bra.uni 	$L__BB0_24;
$L__BB0_23:
	setp.lt.u32 	%p13, %r7, 8;
	@%p13 bra 	$L__BB0_25;
$L__BB0_24:
	ld.volatile.shared.u8 	%rs32, [%r5+4];
	add.s16 	%rs38, %rs32, %rs38;
	st.volatile.shared.u8 	[%r5], %rs38;
	bra.uni 	$L__BB0_26;
$L__BB0_25:
	setp.lt.u32 	%p14, %r7, 4;
	@%p14 bra 	$L__BB0_27;
$L__BB0_26:
	ld.volatile.shared.u8 	%rs33, [%r5+2];
	add.s16 	%rs38, %rs33, %rs38;
	st.volatile.shared.u8 	[%r5], %rs38;
	bra.uni 	$L__BB0_28;
$L__BB0_27:
	setp.lt.u32 	%p15, %r7, 2;
	@%p15 bra 	$L__BB0_29;
$L__BB0_28:
	ld.volatile.shared.u8 	%rs34, [%r5+1];
	add.s16 	%rs35, %rs34, %rs38;
	st.volatile.shared.u8 	[%r5], %rs35;
$L__BB0_29:
	setp.ne.s32 	%p16, %r1, 0;
	@%p16 bra 	$L__BB0_31;
	ld.shared.u8 	%rs36, [__smem];
	cvt.u64.u32 	%rd8, %r2;
	cvta.to.global.u64 	%rd9, %rd2;
	add.s64 	%rd10, %rd9, %rd8;
	st.global.u8 	[%rd10], %rs36;
$L__BB0_31:
	ret;

}
	// .globl	reduce5_uc
.visible .entry reduce5_uc(
	.param .u64 .ptr .align 1 reduce5_uc_param_0,
	.param .u64 .ptr .align 1 reduce5_uc_param_1,
	.param .u32 reduce5_uc_param_2,
	.param .u32 reduce5_uc_param_3
)
{
	.reg .pred 	%p<17>;
	.reg .b16 	%rs<50>;
	.reg .b32 	%r<11>;
	.reg .b64 	%rd<11>;

	ld.param.u64 	%rd3, [reduce5_uc_param_0];
	ld.param.u64 	%rd2, [reduce5_uc_param_1];
	ld.param.u32 	%r6, [reduce5_uc_param_2];
	ld.param.u32 	%r7, [reduce5_uc_param_3];
	cvta.to.global.u64 	%rd1, %rd3;
	mov.u32 	%r1, %tid.x;
	mov.u32 	%r2, %ctaid.x;
	mul.lo.s32 	%r8, %r2, %r7;
	shl.b32 	%r9, %r8, 1;
	add.s32 	%r3, %r9, %r1;
	setp.ge.u32 	%p1, %r3, %r6;
	mov.b16 	%rs38, 0;
	@%p1 bra 	$L__BB1_2;
	cvt.u64.u32 	%rd4, %r3;
	add.s64 	%rd5, %rd1, %rd4;
	ld.global.u8 	%rs38, [%rd5];
$L__BB1_2:
	add.s32 	%r4, %r3, %r7;
	setp.ge.u32 	%p2, %r4, %r6;
	@%p2 bra 	$L__BB1_4;
	cvt.u64.u32 	%rd6, %r4;
	add.s64 	%rd7, %rd1, %rd6;
	ld.global.u8 	%rs25, [%rd7];
	add.s16 	%rs38, %rs25, %rs38;
$L__BB1_4:
	mov.u32 	%r10, __smem;
	add.s32 	%r5, %r10, %r1;
	st.shared.u8 	[%r5], %rs38;
	bar.sync 	0;
	setp.lt.u32 	%p3, %r7, 512;
	@%p3 bra 	$L__BB1_8;
	setp.gt.u32 	%p6, %r1, 255;
	@%p6 bra 	$L__BB1_7;
	ld.shared.u8 	%rs26, [%r5+256];
	add.s16 	%rs38, %rs26, %rs38;
	st.shared.u8 	[%r5], %rs38;
$L__BB1_7:
	bar.sync 	0;
	bra.uni 	$L__BB1_9;
$L__BB1_8:
	setp.lt.u32 	%p4, %r7, 256;
	@%p4 bra 	$L__BB1_12;
$L__BB1_9:
	setp.gt.u32 	%p7, %r1, 127;
	@%p7 bra 	$L__BB1_11;
	ld.shared.u8 	%rs27, [%r5+128];
	add.s16 	%rs38, %rs27, %rs38;
	st.shared.u8 	[%r5], %rs38;
$L__BB1_11:
	bar.sync 	0;
	bra.uni 	$L__BB1_13;
$L__BB1_12:
	setp.lt.u32 	%p5, %r7, 128;
	@%p5 bra 	$L__BB1_16;
$L__BB1_13:
	setp.gt.u32 	%p8, %r1, 63;
	@%p8 bra 	$L__BB1_15;
	ld.shared.u8 	%rs28, [%r5+64];
	add.s16 	%rs38, %rs28, %rs38;
	st.shared.u8 	[%r5], %rs38;
$L__BB1_15:
	bar.sync 	0;
$L__BB1_16:
	setp.gt.u32 	%p9, %r1, 31;
	@%p9 bra 	$L__BB1_31;
	setp.lt.u32 	%p10, %r7, 64;
	@%p10 bra 	$L__BB1_19;
	ld.volatile.shared.u8 	%rs29, [%r5+32];
	add.s16 	%rs38, %rs29, %rs38;
	st.volatile.shared.u8 	[%r5], %rs38;
	bra.uni 	$L__BB1_20;
$L__BB1_19:
	setp.lt.u32 	%p11, %r7, 32;
	@%p11 bra 	$L__BB1_21;
$L__BB1_20:
	ld.volatile.shared.u8 	%rs30, [%r5+16];
	add.s16 	%rs38, %rs30, %rs38;
	st.volatile.shared.u8 	[%r5], %rs38;
	bra.uni 	$L__BB1_22;
$L__BB1_21:
	setp.lt.u32 	%p12, %r7, 16;
	@%p12 bra 	$L__BB1_23;
$L__BB1_22:
	ld.volatile.shared.u8 	%rs31, [%r5+8];
	add.s16 	%rs38, %rs31, %rs38;
	st.volatile.shared.u8 	[%r5], %rs38;
	bra.uni 	$L__BB1_24;
$L__BB1_23:
	setp.lt.u32 	%p13, %r7, 8;
	@%p13 bra 	$L__BB1_25;
$L__BB1_24:
	ld.volatile.shared.u8 	%rs32, [%r5+4];
	add.s16 	%rs38, %rs32, %rs38;
	st.volatile.shared.u8 	[%r5], %rs38;
	bra.uni 	$L__BB1_26;
$L__BB1_25:
	setp.lt.u32 	%p14, %r7, 4;
	@%p14 bra 	$L__BB1_27;
$L__BB1_26:
	ld.volatile.shared.u8 	%rs33, [%r5+2];
	add.s16 	%rs38, %rs33, %rs38;
	st.volatile.shared.u8 	[%r5], %rs38;
	bra.uni 	$L__BB1_28;
$L__BB1_27:
	setp.lt.u32 	%p15, %r7, 2;
	@%p15 bra 	$L__BB1_29;
$L__BB1_28:
	ld.volatile.shared.u8 	%rs34, [%r5+1];
	add.s16 	%rs35, %rs34, %rs38;
	st.volatile.shared.u8 	[%r5], %rs35;
$L__BB1_29:
	setp.ne.s32 	%p16, %r1, 0;
	@%p16 bra 	$L__BB1_31;
	ld.shared.u8 	%rs36, [__smem];
	cvt.u64.u32 	%rd8, %r2;
	cvta.to.global.u64 	%rd9, %rd2;
	add.s64 	%rd10, %rd9, %rd8;
	st.global.u8 	[%rd10], %rs36;
$L__BB1_31:
	ret;

}
	// .globl	reduce5_s
.visible .entry reduce5_s(
	.param .u64 .ptr .align 1 reduce5_s_param_0,
	.param .u64 .ptr .align 1 reduce5_s_param_1,
	.param .u32 reduce5_s_param_2,
	.param .u32 reduce5_s_param_3
)
{
	.reg .pred 	%p<17>;
	.reg .b16 	%rs<50>;
	.reg .b32 	%r<12>;
	.reg .b64 	%rd<11>;

	ld.param.u64 	%rd3, [reduce5_s_param_0];
	ld.param.u64 	%rd2, [reduce5_s_param_1];
	ld.param.u32 	%r6, [reduce5_s_param_2];
	ld.param.u32 	%r7, [reduce5_s_param_3];
	cvta.to.global.u64 	%rd1, %rd3;
	mov.u32 	%r1, %tid.x;
	mov.u32 	%r2, %ctaid.x;
	mul.lo.s32 	%r8, %r2, %r7;
	shl.b32 	%r9, %r8, 1;
	add.s32 	%r3, %r9, %r1;
	setp.ge.u32 	%p1, %r3, %r6;
	mov.b16 	%rs38, 0;
	@%p1 bra 	$L__BB2_2;
	mul.wide.u32 	%rd4, %r3, 2;
	add.s64 	%rd5, %rd1, %rd4;
	ld.global.u16 	%rs38, [%rd5];
$L__BB2_2:
	add.s32 	%r4, %r3, %r7;
	setp.ge.u32 	%p2, %r4, %r6;
	@%p2 bra 	$L__BB2_4;
	mul.wide.u32 	%rd6, %r4, 2;
	add.s64 	%rd7, %rd1, %rd6;
	ld.global.u16 	%rs25, [%rd7];
	add.s16 	%rs38, %rs25, %rs38;
$L__BB2_4:
	shl.b32 	%r10, %r1, 1;
	mov.u32 	%r11, __smem;
	add.s32 	%r5, %r11, %r10;
	st.shared.u16 	[%r5], %rs38;
	bar.sync 	0;
	setp.lt.u32 	%p3, %r7, 512;
	@%p3 bra 	$L__BB2_8;
	setp.gt.u32 	%p6, %r1, 255;
	@%p6 bra 	$L__BB2_7;
	ld.shared.u16 	%rs26, [%r5+512];
	add.s16 	%rs38, %rs26, %rs38;
	st.shared.u16 	[%r5], %rs38;
$L__BB2_7:
	bar.sync 	0;
	bra.uni 	$L__BB2_9;
$L__BB2_8:
	setp.lt.u32 	%p4, %r7, 256;
	@%p4 bra 	$L__BB2_12;
$L__BB2_9:
	setp.gt.u32 	%p7, %r1, 127;
	@%p7 bra 	$L__BB2_11;
	ld.shared.u16 	%rs27, [%r5+256];
	add.s16 	%rs38, %rs27, %rs38;
	st.shared.u16 	[%r5], %rs38;
$L__BB2_11:
	bar.sync 	0;
	bra.uni 	$L__BB2_13;
$L__BB2_12:
	setp.lt.u32 	%p5, %r7, 128;
	@%p5 bra 	$L__BB2_16;
$L__BB2_13:
	setp.gt.u32 	%p8, %r1, 63;
	@%p8 bra 	$L__BB2_15;
	ld.shared.u16 	%rs28, [%r5+128];
	add.s16 	%rs38, %rs28, %rs38;
	st.shared.u16 	[%r5], %rs38;
$L__BB2_15:
	bar.sync 	0;
$L__BB2_16:
	setp.gt.u32 	%p9, %r1, 31;
	@%p9 bra 	$L__BB2_31;
	setp.lt.u32 	%p10, %r7, 64;
	@%p10 bra 	$L__BB2_19;
	ld.volatile.shared.u16 	%rs29, [%r5+64];
	add.s16 	%rs38, %rs29, %rs38;
	st.volatile.shared.u16 	[%r5], %rs38;
	bra.uni 	$L__BB2_20;
$L__BB2_19:
	setp.lt.u32 	%p11, %r7, 32;
	@%p11 bra 	$L__BB2_21;
$L__BB2_20:
	ld.volatile.shared.u16 	%rs30, [%r5+32];
	add.s16 	%rs38, %rs30, %rs38;
	st.volatile.shared.u16 	[%r5], %rs38;
	bra.uni 	$L__BB2_22;
$L__BB2_21:
	setp.lt.u32 	%p12, %r7, 16;
	@%p12 bra 	$L__BB2_23;
$L__BB2_22:
	ld.volatile.shared.u16 	%rs31, [%r5+16];
	add.s16 	%rs38, %rs31, %rs38;
	st.volatile.shared.u16 	[%r5], %rs38;
	bra.uni 	$L__BB2_24;
$L__BB2_23:
	setp.lt.u32 	%p13, %r7, 8;
	@%p13 bra 	$L__BB2_25;
$L__BB2_24:
	ld.volatile.shared.u16 	%rs32, [%r5+8];
	add.s16 	%rs38, %rs32, %rs38;
	st.volatile.shared.u16 	[%r5], %rs38;
	bra.uni 	$L__BB2_26;
$L__BB2_25:
	setp.lt.u32 	%p14, %r7, 4;
	@%p14 bra 	$L__BB2_27;
$L__BB2_26:
	ld.volatile.shared.u16 	%rs33, [%r5+4];
	add.s16 	%rs38, %rs33, %rs38;
	st.volatile.shared.u16 	[%r5], %rs38;
	bra.uni 	$L__BB2_28;
$L__BB2_27:
	setp.lt.u32 	%p15, %r7, 2;
	@%p15 bra 	$L__BB2_29;
$L__BB2_28:
	ld.volatile.shared.u16 	%rs34, [%r5+2];
	add.s16 	%rs35, %rs34, %rs38;
	st.volatile.shared.u16 	[%r5], %rs35;
$L__BB2_29:
	setp.ne.s32 	%p16, %r1, 0;
	@%p16 bra 	$L__BB2_31;
	ld.shared.u16 	%rs36, [__smem];
	cvta.to.global.u64 	%rd8, %rd2;
	mul.wide.u32 	%rd9, %r2, 2;
	add.s64 	%rd10, %rd8, %rd9;
	st.global.u16 	[%rd10], %rs36;
$L__BB2_31:
	ret;

}
	// .globl	reduce5_i
.visible .entry reduce5_i(
	.param .u64 .ptr .align 1 reduce5_i_param_0,
	.param .u64 .ptr .align 1 reduce5_i_param_1,
	.param .u32 reduce5_i_param_2,
	.param .u32 reduce5_i_param_3
)
{
	.reg .pred 	%p<17>;
	.reg .b32 	%r<61>;
	.reg .b64 	%rd<11>;

	ld.param.u64 	%rd3, [reduce5_i_param_0];
	ld.param.u64 	%rd2, [reduce5_i_param_1];
	ld.param.u32 	%r29, [reduce5_i_param_2];
	ld.param.u32 	%r30, [reduce5_i_param_3];
	cvta.to.global.u64 	%rd1, %rd3;
	mov.u32 	%r1, %tid.x;
	mov.u32 	%r2, %ctaid.x;
	mul.lo.s32 	%r32, %r2, %r30;
	shl.b32 	%r33, %r32, 1;
	add.s32 	%r3, %r33, %r1;
	setp.ge.u32 	%p1, %r3, %r29;
	mov.b32 	%r49, 0;
	@%p1 bra 	$L__BB3_2;
	mul.wide.u32 	%rd4, %r3, 4;
	add.s64 	%rd5, %rd1, %rd4;
	ld.global.u32 	%r49, [%rd5];
$L__BB3_2:
	add.s32 	%r6, %r3, %r30;
	setp.ge.u32 	%p2, %r6, %r29;
	@%p2 bra 	$L__BB3_4;
	mul.wide.u32 	%rd6, %r6, 4;
	add.s64 	%rd7, %rd1, %rd6;
	ld.global.u32 	%r34, [%rd7];
	add.s32 	%r49, %r34, %r49;
$L__BB3_4:
	shl.b32 	%r35, %r1, 2;
	mov.u32 	%r36, __smem;
	add.s32 	%r9, %r36, %r35;
	st.shared.u32 	[%r9], %r49;
	bar.sync 	0;
	setp.lt.u32 	%p3, %r30, 512;
	@%p3 bra 	$L__BB3_8;
	setp.gt.u32 	%p6, %r1, 255;
	@%p6 bra 	$L__BB3_7;
	ld.shared.u32 	%r37, [%r9+1024];
	add.s32 	%r49, %r37, %r49;
	st.shared.u32 	[%r9], %r49;
$L__BB3_7:
	bar.sync 	0;
	bra.uni 	$L__BB3_9;
$L__BB3_8:
	setp.lt.u32 	%p4, %r30, 256;
	@%p4 bra 	$L__BB3_12;
$L__BB3_9:
	setp.gt.u32 	%p7, %r1, 127;
	@%p7 bra 	$L__BB3_11;
	ld.shared.u32 	%r38, [%r9+512];
	add.s32 	%r49, %r38, %r49;
	st.shared.u32 	[%r9], %r49;
$L__BB3_11:
	bar.sync 	0;
	bra.uni 	$L__BB3_13;
$L__BB3_12:
	setp.lt.u32 	%p5, %r30, 128;
	@%p5 bra 	$L__BB3_16;
$L__BB3_13:
	setp.gt.u32 	%p8, %r1, 63;
	@%p8 bra 	$L__BB3_15;
	ld.shared.u32 	%r39, [%r9+256];
	add.s32 	%r49, %r39, %r49;
	st.shared.u32 	[%r9], %r49;
$L__BB3_15:
	bar.sync 	0;
$L__BB3_16:
	setp.gt.u32 	%p9, %r1, 31;
	@%p9 bra 	$L__BB3_31;
	setp.lt.u32 	%p10, %r30, 64;
	@%p10 bra 	$L__BB3_19;
	ld.volatile.shared.u32 	%r40, [%r9+128];
	add.s32 	%r49, %r40, %r49;
	st.volatile.shared.u32 	[%r9], %r49;
	bra.uni 	$L__BB3_20;
$L__BB3_19:
	setp.lt.u32 	%p11, %r30, 32;
	@%p11 bra 	$L__BB3_21;
$L__BB3_20:
	ld.volatile.shared.u32 	%r41, [%r9+64];
	add.s32 	%r49, %r41, %r49;
	st.volatile.shared.u32 	[%r9], %r49;
	bra.uni 	$L__BB3_22;
$L__BB3_21:
	setp.lt.u32 	%p12, %r30, 16;
	@%p12 bra 	$L__BB3_23;
$L__BB3_22:
	ld.volatile.shared.u32 	%r42, [%r9+32];
	add.s32 	%r49, %r42, %r49;
	st.volatile.shared.u32 	[%r9], %r49;
	bra.uni 	$L__BB3_24;
$L__BB3_23:
	setp.lt.u32 	%p13, %r30, 8;
	@%p13 bra 	$L__BB3_25;
$L__BB3_24:
	ld.volatile.shared.u32 	%r43, [%r9+16];
	add.s32 	%r49, %r43, %r49;
	st.volatile.shared.u32 	[%r9], %r49;
	bra.uni 	$L__BB3_26;
$L__BB3_25:
	setp.lt.u32 	%p14, %r30, 4;
	@%p14 bra 	$L__BB3_27;
$L__BB3_26:
	ld.volatile.shared.u32 	%r44, [%r9+8];
	add.s32 	%r49, %r44, %r49;
	st.volatile.shared.u32 	[%r9], %r49;
	bra.uni 	$L__BB3_28;
$L__BB3_27:
	setp.lt.u32 	%p15, %r30, 2;
	@%p15 bra 	$L__BB3_29;
$L__BB3_28:
	ld.volatile.shared.u32 	%r45, [%r9+4];
	add.s32 	%r46, %r45, %r49;
	st.volatile.shared.u32 	[%r9], %r46;
$L__BB3_29:
	setp.ne.s32 	%p16, %r1, 0;
	@%p16 bra 	$L__BB3_31;
	ld.shared.u32 	%r47, [__smem];
	cvta.to.global.u64 	%rd8, %rd2;
	mul.wide.u32 	%rd9, %r2, 4;
	add.s64 	%rd10, %rd8, %rd9;
	st.global.u32 	[%rd10], %r47;
$L__BB3_31:
	ret;

}
	// .globl	reduce5_ui
.visible .entry reduce5_ui(
	.param .u64 .ptr .align 1 reduce5_ui_param_0,
	.param .u64 .ptr .align 1 reduce5_ui_param_1,
	.param .u32 reduce5_ui_param_2,
	.param .u32 reduce5_ui_param_3
)
{
	.reg .pred 	%p<17>;
	.reg .b32 	%r<61>;
	.reg .b64 	%rd<11>;

	ld.param.u64 	%rd3, [reduce5_ui_param_0];
	ld.param.u64 	%rd2, [reduce5_ui_param_1];
	ld.param.u32 	%r29, [reduce5_ui_param_2];
	ld.param.u32 	%r30, [reduce5_ui_param_3];
	cvta.to.global.u64 	%rd1, %rd3;
	mov.u32 	%r1, %tid.x;
	mov.u32 	%r2, %ctaid.x;
	mul.lo.s32 	%r32, %r2, %r30;
	shl.b32 	%r33, %r32, 1;
	add.s32 	%r3, %r33, %r1;
	setp.ge.u32 	%p1, %r3, %r29;
	mov.b32 	%r49, 0;
	@%p1 bra 	$L__BB4_2;
	mul.wide.u32 	%rd4, %r3, 4;
	add.s64 	%rd5, %rd1, %rd4;
	ld.global.u32 	%r49, [%rd5];
$L__BB4_2:
	add.s32 	%r6, %r3, %r30;
	setp.ge.u32 	%p2, %r6, %r29;
	@%p2 bra 	$L__BB4_4;
	mul.wide.u32 	%rd6, %r6, 4;
	add.s64 	%rd7, %rd1, %rd6;
	ld.global.u32 	%r34, [%rd7];
	add.s32 	%r49, %r34, %r49;
$L__BB4_4:
	shl.b32 	%r35, %r1, 2;
	mov.u32 	%r36, __smem;
	add.s32 	%r9, %r36, %r35;
	st.shared.u32 	[%r9], %r49;
	bar.sync 	0;
	setp.lt.u32 	%p3, %r30, 512;
	@%p3 bra 	$L__BB4_8;
	setp.gt.u32 	%p6, %r1, 255;
	@%p6 bra 	$L__BB4_7;
	ld.shared.u32 	%r37, [%r9+1024];
	add.s32 	%r49, %r37, %r49;
	st.shared.u32 	[%r9], %r49;
$L__BB4_7:
	bar.sync 	0;
	bra.uni 	$L__BB4_9;
$L__BB4_8:
	setp.lt.u32 	%p4, %r30, 256;
	@%p4 bra 	$L__BB4_12;
$L__BB4_9:
	setp.gt.u32 	%p7, %r1, 127;
	@%p7 bra 	$L__BB4_11;
	ld.shared.u32 	%r38, [%r9+512];
	add.s32 	%r49, %r38, %r49;
	st.shared.u32 	[%r9], %r49;
$L__BB4_11:
	bar.sync 	0;
	bra.uni 	$L__BB4_13;
$L__BB4_12:
	setp.lt.u32 	%p5, %r30, 128;
	@%p5 bra 	$L__BB4_16;
$L__BB4_13:
	setp.gt.u32 	%p8, %r1, 63;
	@%p8 bra 	$L__BB4_15;
	ld.shared.u32 	%r39, [%r9+256];
	add.s32 	%r49, %r39, %r49;
	st.shared.u32 	[%r9], %r49;
$L__BB4_15:
	bar.sync 	0;
$L__BB4_16:
	setp.gt.u32 	%p9, %r1, 31;
	@%p9 bra 	$L__BB4_31;
	setp.lt.u32 	%p10, %r30, 64;
	@%p10 bra 	$L__BB4_19;
	ld.volatile.shared.u32 	%r40, [%r9+128];
	add.s32 	%r49, %r40, %r49;
	st.volatile.shared.u32 	[%r9], %r49;
	bra.uni 	$L__BB4_20;
$L__BB4_19:
	setp.lt.u32 	%p11, %r30, 32;
	@%p11 bra 	$L__BB4_21;
$L__BB4_20:
	ld.volatile.shared.u32 	%r41, [%r9+64];
	add.s32 	%r49, %r41, %r49;
	st.volatile.shared.u32 	[%r9], %r49;
	bra.uni 	$L__BB4_22;
$L__BB4_21:
	setp.lt.u32 	%p12, %r30, 16;
	@%p12 bra 	$L__BB4_23;
$L__BB4_22:
	ld.volatile.shared.u32 	%r42, [%r9+32];
	add.s32 	%r49, %r42, %r49;
	st.volatile.shared.u32 	[%r9], %r49;
	bra.uni 	$L__BB4_24;
$L__BB4_23:
	setp.lt.u32 	%p13, %r30, 8;
	@%p13 bra 	$L__BB4_25;
$L__BB4_24:
	ld.volatile.shared.u32 	%r43, [%r9+16];
	add.s32 	%r49, %r43, %r49;
	st.volatile.shared.u32 	[%r9], %r49;
	bra.uni 	$L__BB4_26;
$L__BB4_25:
	setp.lt.u32 	%p14, %r30, 4;
	@%p14 bra 	$L__BB4_27;
$L__BB4_26:
	ld.volatile.shared.u32 	%r44, [%r9+8];
	add.s32 	%r49, %r44, %r49;
	st.volatile.shared.u32 	[%r9], %r49;
	bra.uni 	$L__BB4_28;
$L__BB4_27:
	setp.lt.u32 	%p15, %r30, 2;
	@%p15 bra 	$L__BB4_29;
$L__BB4_28:
	ld.volatile.shared.u32 	%r45, [%r9+4];
	add.s32 	%r46, %r45, %r49;
	st.volatile.shared.u32 	[%r9], %r46;
$L__BB4_29:
	setp.ne.s32 	%p16, %r1, 0;
	@%p16 bra 	$L__BB4_31;
	ld.shared.u32 	%r47, [__smem];
	cvta.to.global.u64 	%rd8, %rd2;
	mul.wide.u32 	%rd9, %r2, 4;
	add.s64 	%rd10, %rd8, %rd9;
	st.global.u32 	[%rd10], %r47;
$L__BB4_31:
	ret;

}
	// .globl	reduce5_f
.visible .entry reduce5_f(
	.param .u64 .ptr .align 1 reduce5_f_param_0,
	.param .u64 .ptr .align 1 reduce5_f_param_1,
	.param .u32 reduce5_f_param_2,
	.param .u32 reduce5_f_param_3
)
{
	.reg .pred 	%p<17>;
	.reg .b32 	%r<12>;
	.reg .b32 	%f<50>;
	.reg .b64 	%rd<11>;

	ld.param.u64 	%rd3, [reduce5_f_param_0];
	ld.param.u64 	%rd2, [reduce5_f_param_1];
	ld.param.u32 	%r6, [reduce5_f_param_2];
	ld.param.u32 	%r7, [reduce5_f_param_3];
	cvta.to.global.u64 	%rd1, %rd3;
	mov.u32 	%r1, %tid.x;
	mov.u32 	%r2, %ctaid.x;
	mul.lo.s32 	%r8, %r2, %r7;
	shl.b32 	%r9, %r8, 1;
	add.s32 	%r3, %r9, %r1;
	setp.ge.u32 	%p1, %r3, %r6;
	mov.f32 	%f38, 0f00000000;
	@%p1 bra 	$L__BB5_2;
	mul.wide.u32 	%rd4, %r3, 4;
	add.s64 	%rd5, %rd1, %rd4;
	ld.global.f32 	%f38, [%rd5];
$L__BB5_2:
	add.s32 	%r4, %r3, %r7;
	setp.ge.u32 	%p2, %r4, %r6;
	@%p2 bra 	$L__BB5_4;
	mul.wide.u32 	%rd6, %r4, 4;
	add.s64 	%rd7, %rd1, %rd6;
	ld.global.f32 	%f25, [%rd7];
	add.f32 	%f38, %f38, %f25;
$L__BB5_4:
	shl.b32 	%r10, %r1, 2;
	mov.u32 	%r11, __smem;
	add.s32 	%r5, %r11, %r10;
	st.shared.f32 	[%r5], %f38;
	bar.sync 	0;
	setp.lt.u32 	%p3, %r7, 512;
	@%p3 bra 	$L__BB5_8;
	setp.gt.u32 	%p6, %r1, 255;
	@%p6 bra 	$L__BB5_7;
	ld.shared.f32 	%f26, [%r5+1024];
	add.f32 	%f38, %f38, %f26;
	st.shared.f32 	[%r5], %f38;
$L__BB5_7:
	bar.sync 	0;
	bra.uni 	$L__BB5_9;
$L__BB5_8:
	setp.lt.u32 	%p4, %r7, 256;
	@%p4 bra 	$L__BB5_12;
$L__BB5_9:
	setp.gt.u32 	%p7, %r1, 127;
	@%p7 bra 	$L__BB5_11;
	ld.shared.f32 	%f27, [%r5+512];
	add.f32 	%f38, %f38, %f27;
	st.shared.f32 	[%r5], %f38;
$L__BB5_11:
	bar.sync 	0;
	bra.uni 	$L__BB5_13;
$L__BB5_12:
	setp.lt.u32 	%p5, %r7, 128;
	@%p5 bra 	$L__BB5_16;
$L__BB5_13:
	setp.gt.u32 	%p8, %r1, 63;
	@%p8 bra 	$L__BB5_15;
	ld.shared.f32 	%f28, [%r5+256];
	add.f32 	%f38, %f38, %f28;
	st.shared.f32 	[%r5], %f38;
$L__BB5_15:
	bar.sync 	0;
$L__BB5_16:
	setp.gt.u32 	%p9, %r1, 31;
	@%p9 bra 	$L__BB5_31;
	setp.lt.u32 	%p10, %r7, 64;
	@%p10 bra 	$L__BB5_19;
	ld.volatile.shared.f32 	%f29, [%r5+128];
	add.f32 	%f38, %f38, %f29;
	st.volatile.shared.f32 	[%r5], %f38;
	bra.uni 	$L__BB5_20;
$L__BB5_19:
	setp.lt.u32 	%p11, %r7, 32;
	@%p11 bra 	$L__BB5_21;
$L__BB5_20:
	ld.volatile.shared.f32 	%f30, [%r5+64];
	add.f32 	%f38, %f38, %f30;
	st.volatile.shared.f32 	[%r5], %f38;
	bra.uni 	$L__BB5_22;
$L__BB5_21:
	setp.lt.u32 	%p12, %r7, 16;
	@%p12 bra 	$L__BB5_23;
$L__BB5_22:
	ld.volatile.shared.f32 	%f31, [%r5+32];
	add.f32 	%f38, %f38, %f31;
	st.volatile.shared.f32 	[%r5], %f38;
	bra.uni 	$L__BB5_24;
$L__BB5_23:
	setp.lt.u32 	%p13, %r7, 8;
	@%p13 bra 	$L__BB5_25;
$L__BB5_24:
	ld.volatile.shared.f32 	%f32, [%r5+16];
	add.f32 	%f38, %f38, %f32;
	st.volatile.shared.f32 	[%r5], %f38;
	bra.uni 	$L__BB5_26;
$L__BB5_25:
	setp.lt.u32 	%p14, %r7, 4;
	@%p14 bra 	$L__BB5_27;
$L__BB5_26:
	ld.volatile.shared.f32 	%f33, [%r5+8];
	add.f32 	%f38, %f38, %f33;
	st.volatile.shared.f32 	[%r5], %f38;
	bra.uni 	$L__BB5_28;
$L__BB5_27:
	setp.lt.u32 	%p15, %r7, 2;
	@%p15 bra 	$L__BB5_29;
$L__BB5_28:
	ld.volatile.shared.f32 	%f34, [%r5+4];
	add.f32 	%f35, %f38, %f34;
	st.volatile.shared.f32 	[%r5], %f35;
$L__BB5_29:
	setp.ne.s32 	%p16, %r1, 0;
	@%p16 bra 	$L__BB5_31;
	ld.shared.f32 	%f36, [__smem];
	cvta.to.global.u64 	%rd8, %rd2;
	mul.wide.u32 	%rd9, %r2, 4;
	add.s64 	%rd10, %rd8, %rd9;
	st.global.f32 	[%rd10], %f36;
$L__BB5_31:
	ret;

}
	// .globl	reduce5_d
.visible .entry reduce5_d(
	.param .u64 .ptr .align 1 reduce5_d_param_0,
	.param .u64 .ptr .align 1 reduce5_d_param_1,
	.param .u32 reduce5_d_param_2,
	.param .u32 reduce5_d_param_3
)
{
	.reg .pred 	%p<17>;
	.reg .b32 	%r<12>;
	.reg .b64 	%rd<11>;
	.reg .b64 	%fd<50>;

	ld.param.u64 	%rd3, [reduce5_d_param_0];
	ld.param.u64 	%rd2, [reduce5_d_param_1];
	ld.param.u32 	%r6, [reduce5_d_param_2];
	ld.param.u32 	%r7, [reduce5_d_param_3];
	cvta.to.global.u64 	%rd1, %rd3;
	mov.u32 	%r1, %tid.x;
	mov.u32 	%r2, %ctaid.x;
	mul.lo.s32 	%r8, %r2, %r7;
	shl.b32 	%r9, %r8, 1;
	add.s32 	%r3, %r9, %r1;
	setp.ge.u32 	%p1, %r3, %r6;
	mov.f64 	%fd38, 0d0000000000000000;
	@%p1 bra 	$L__BB6_2;
	mul.wide.u32 	%rd4, %r3, 8;
	add.s64 	%rd5, %rd1, %rd4;
	ld.global.f64 	%fd38, [%rd5];
$L__BB6_2:
	add.s32 	%r4, %r3, %r7;
	setp.ge.u32 	%p2, %r4, %r6;
	@%p2 bra 	$L__BB6_4;
	mul.wide.u32 	%rd6, %r4, 8;
	add.s64 	%rd7, %rd1, %rd6;
	ld.global.f64 	%fd25, [%rd7];
	add.f64 	%fd38, %fd38, %fd25;
$L__BB6_4:
	shl.b32 	%r10, %r1, 3;
	mov.u32 	%r11, __smem_d;
	add.s32 	%r5, %r11, %r10;
	st.shared.f64 	[%r5], %fd38;
	bar.sync 	0;
	setp.lt.u32 	%p3, %r7, 512;
	@%p3 bra 	$L__BB6_8;
	setp.gt.u32 	%p6, %r1, 255;
	@%p6 bra 	$L__BB6_7;
	ld.shared.f64 	%fd26, [%r5+2048];
	add.f64 	%fd38, %fd38, %fd26;
	st.shared.f64 	[%r5], %fd38;
$L__BB6_7:
	bar.sync 	0;
	bra.uni 	$L__BB6_9;
$L__BB6_8:
	setp.lt.u32 	%p4, %r7, 256;
	@%p4 bra 	$L__BB6_12;
$L__BB6_9:
	setp.gt.u32 	%p7, %r1, 127;
	@%p7 bra 	$L__BB6_11;
	ld.shared.f64 	%fd27, [%r5+1024];
	add.f64 	%fd38, %fd38, %fd27;
	st.shared.f64 	[%r5], %fd38;
$L__BB6_11:
	bar.sync 	0;
	bra.uni 	$L__BB6_13;
$L__BB6_12:
	setp.lt.u32 	%p5, %r7, 128;
	@%p5 bra 	$L__BB6_16;
$L__BB6_13:
	setp.gt.u32 	%p8, %r1, 63;
	@%p8 bra 	$L__BB6_15;
	ld.shared.f64 	%fd28, [%r5+512];
	add.f64 	%fd38, %fd38, %fd28;
	st.shared.f64 	[%r5], %fd38;
$L__BB6_15:
	bar.sync 	0;
$L__BB6_16:
	setp.gt.u32 	%p9, %r1, 31;
	@%p9 bra 	$L__BB6_31;
	setp.lt.u32 	%p10, %r7, 64;
	@%p10 bra 	$L__BB6_19;
	ld.volatile.shared.f64 	%fd29, [%r5+256];
	add.f64 	%fd38, %fd38, %fd29;
	st.volatile.shared.f64 	[%r5], %fd38;
	bra.uni 	$L__BB6_20;
$L__BB6_19:
	setp.lt.u32 	%p11, %r7, 32;
	@%p11 bra 	$L__BB6_21;
$L__BB6_20:
	ld.volatile.shared.f64 	%fd30, [%r5+128];
	add.f64 	%fd38, %fd38, %fd30;
	st.volatile.shared.f64 	[%r5], %fd38;
	bra.uni 	$L__BB6_22;
$L__BB6_21:
	setp.lt.u32 	%p12, %r7, 16;
	@%p12 bra 	$L__BB6_23;
$L__BB6_22:
	ld.volatile.shared.f64 	%fd31, [%r5+64];
	add.f64 	%fd38, %fd38, %fd31;
	st.volatile.shared.f64 	[%r5], %fd38;
	bra.uni 	$L__BB6_24;
$L__BB6_23:
	setp.lt.u32 	%p13, %r7, 8;
	@%p13 bra 	$L__BB6_25;
$L__BB6_24:
	ld.volatile.shared.f64 	%fd32, [%r5+32];
	add.f64 	%fd38, %fd38, %fd32;
	st.volatile.shared.f64 	[%r5], %fd38;
	bra.uni 	$L__BB6_26;
$L__BB6_25:
	setp.lt.u32 	%p14, %r7, 4;
	@%p14 bra 	$L__BB6_27;
$L__BB6_26:
	ld.volatile.shared.f64 	%fd33, [%r5+16];
	add.f64 	%fd38, %fd38, %fd33;
	st.volatile.shared.f64 	[%r5], %fd38;
	bra.uni 	$L__BB6_28;
$L__BB6_27:
	setp.lt.u32 	%p15, %r7, 2;
	@%p15 bra 	$L__BB6_29;
$L__BB6_28:
	ld.volatile.shared.f64 	%fd34, [%r5+8];
	add.f64 	%fd35, %fd38, %fd34;
	st.volatile.shared.f64 	[%r5], %fd35;
$L__BB6_29:
	setp.ne.s32 	%p16, %r1, 0;
	@%p16 bra 	$L__BB6_31;
	ld.shared.f64 	%fd36, [__smem_d];
	cvta.to.global.u64 	%rd8, %rd2;
	mul.wide.u32 	%rd9, %r2, 8;
	add.s64 	%rd10, %rd8, %rd9;
	st.global.f64 	[%rd10], %fd36;
$L__BB6_31:
	ret;

}
	// .globl	reduce6_c
.visible .entry reduce6_c(
	.param .u64 .ptr .align 1 reduce6_c_param_0,
	.param .u64 .ptr .align 1 reduce6_c_param_1,
	.param .u32 reduce6_c_param_2,
	.param .u32 reduce6_c_param_3,
	.param .u8 reduce6_c_param_4
)
{
	.reg .pred 	%p<20>;
	.reg .b16 	%rs<55>;
	.reg .b32 	%r<15>;
	.reg .b64 	%rd<11>;

	ld.param.u64 	%rd3, [reduce6_c_param_0];
	ld.param.u64 	%rd2, [reduce6_c_param_1];
	ld.param.u32 	%r10, [reduce6_c_param_2];
	ld.param.u32 	%r11, [reduce6_c_param_3];
	ld.param.s8 	%rs25, [reduce6_c_param_4];
	cvta.to.global.u64 	%rd1, %rd3;
	mov.u32 	%r1, %tid.x;
	mov.u32 	%r2, %ctaid.x;
	shl.b32 	%r3, %r11, 1;
	mad.lo.s32 	%r14, %r3, %r2, %r1;
	setp.ge.u32 	%p1, %r14, %r10;
	mov.b16 	%rs41, 0;
	@%p1 bra 	$L__BB7_5;
	mov.u32 	%r12, %nctaid.x;
	mul.lo.s32 	%r5, %r3, %r12;
	mov.b16 	%rs41, 0;
$L__BB7_2:
	setp.eq.s16 	%p2, %rs25, 0;
	cvt.u64.u32 	%rd4, %r14;
	add.s64 	%rd5, %rd1, %rd4;
	ld.global.u8 	%rs28, [%rd5];
	add.s16 	%rs41, %rs28, %rs41;
	add.s32 	%r7, %r14, %r11;
	setp.ge.u32 	%p3, %r7, %r10;
	and.pred  	%p4, %p2, %p3;
	@%p4 bra 	$L__BB7_4;
	cvt.u64.u32 	%rd6, %r7;
	add.s64 	%rd7, %rd1, %rd6;
	ld.global.u8 	%rs29, [%rd7];
	add.s16 	%rs41, %rs29, %rs41;
$L__BB7_4:
	add.s32 	%r14, %r14, %r5;
	setp.lt.u32 	%p5, %r14, %r10;
	@%p5 bra 	$L__BB7_2;
$L__BB7_5:
	mov.u32 	%r13, __smem;
	add.s32 	%r9, %r13, %r1;
	st.shared.u8 	[%r9], %rs41;
	bar.sync 	0;
	setp.lt.u32 	%p6, %r11, 512;
	@%p6 bra 	$L__BB7_9;
	setp.gt.u32 	%p9, %r1, 255;
	@%p9 bra 	$L__BB7_8;
	ld.shared.u8 	%rs30, [%r9+256];
	add.s16 	%rs41, %rs30, %rs41;
	st.shared.u8 	[%r9], %rs41;
$L__BB7_8:
	bar.sync 	0;
	bra.uni 	$L__BB7_10;
$L__BB7_9:
	setp.lt.u32 	%p7, %r11, 256;
	@%p7 bra 	$L__BB7_13;
$L__BB7_10:
	setp.gt.u32 	%p10, %r1, 127;
	@%p10 bra 	$L__BB7_12;
	ld.shared.u8 	%rs31, [%r9+128];
	add.s16 	%rs41, %rs31, %rs41;
	st.shared.u8 	[%r9], %rs41;
$L__BB7_12:
	bar.sync 	0;
	bra.uni 	$L__BB7_14;
$L__BB7_13:
	setp.lt.u32 	%p8, %r11, 128;
	@%p8 bra 	$L__BB7_17;
$L__BB7_14:
	setp.gt.u32 	%p11, %r1, 63;
	@%p11 bra 	$L__BB7_16;
	ld.shared.u8 	%rs32, [%r9+64];
	add.s16 	%rs41, %rs32, %rs41;
	st.shared.u8 	[%r9], %rs41;
$L__BB7_16:
	bar.sync 	0;
$L__BB7_17:
	setp.gt.u32 	%p12, %r1, 31;
	@%p12 bra 	$L__BB7_32;
	setp.lt.u32 	%p13, %r11, 64;
	@%p13 bra 	$L__BB7_20;
	ld.volatile.shared.u8 	%rs33, [%r9+32];
	add.s16 	%rs41, %rs33, %rs41;
	st.volatile.shared.u8 	[%r9], %rs41;
	bra.uni 	$L__BB7_21;
$L__BB7_20:
	setp.lt.u32 	%p14, %r11, 32;
	@%p14 bra 	$L__BB7_22;
$L__BB7_21:
	ld.volatile.shared.u8 	%rs34, [%r9+16];
	add.s16 	%rs41, %rs34, %rs41;
	st.volatile.shared.u8 	[%r9], %rs41;
	bra.uni 	$L__BB7_23;
$L__BB7_22:
	setp.lt.u32 	%p15, %r11, 16;
	@%p15 bra 	$L__BB7_24;
$L__BB7_23:
	ld.volatile.shared.u8 	%rs35, [%r9+8];
	add.s16 	%rs41, %rs35, %rs41;
	st.volatile.shared.u8 	[%r9], %rs41;
	bra.uni 	$L__BB7_25;
$L__BB7_24:
	setp.lt.u32 	%p16, %r11, 8;
	@%p16 bra 	$L__BB7_26;
$L__BB7_25:
	ld.volatile.shared.u8 	%rs36, [%r9+4];
	add.s16 	%rs41, %rs36, %rs41;
	st.volatile.shared.u8 	[%r9], %rs41;
	bra.uni 	$L__BB7_27;
$L__BB7_26:
	setp.lt.u32 	%p17, %r11, 4;
	@%p17 bra 	$L__BB7_28;
$L__BB7_27:
	ld.volatile.shared.u8 	%rs37, [%r9+2];
	add.s16 	%rs41, %rs37, %rs41;
	st.volatile.shared.u8 	[%r9], %rs41;
	bra.uni 	$L__BB7_29;
$L__BB7_28:
	setp.lt.u32 	%p18, %r11, 2;
	@%p18 bra 	$L__BB7_30;
$L__BB7_29:
	ld.volatile.shared.u8 	%rs38, [%r9+1];
	add.s16 	%rs39, %rs38, %rs41;
	st.volatile.shared.u8 	[%r9], %rs39;
$L__BB7_30:
	setp.ne.s32 	%p19, %r1, 0;
	@%p19 bra 	$L__BB7_32;
	ld.shared.u8 	%rs40, [__smem];
	cvt.u64.u32 	%rd8, %r2;
	cvta.to.global.u64 	%rd9, %rd2;
	add.s64 	%rd10, %rd9, %rd8;
	st.global.u8 	[%rd10], %rs40;
$L__BB7_32:
	ret;

}
	// .globl	reduce6_uc
.visible .entry reduce6_uc(
	.param .u64 .ptr .align 1 reduce6_uc_param_0,
	.param .u64 .ptr .align 1 reduce6_uc_param_1,
	.param .u32 reduce6_uc_param_2,
	.param .u32 reduce6_uc_param_3,
	.param .u8 reduce6_uc_param_4
)
{
	.reg .pred 	%p<20>;
	.reg .b16 	%rs<55>;
	.reg .b32 	%r<15>;
	.reg .b64 	%rd<11>;

	ld.param.u64 	%rd3, [reduce6_uc_param_0];
	ld.param.u64 	%rd2, [reduce6_uc_param_1];
	ld.param.u32 	%r10, [reduce6_uc_param_2];
	ld.param.u32 	%r11, [reduce6_uc_param_3];
	ld.param.s8 	%rs25, [reduce6_uc_param_4];
	cvta.to.global.u64 	%rd1, %rd3;
	mov.u32 	%r1, %tid.x;
	mov.u32 	%r2, %ctaid.x;
	shl.b32 	%r3, %r11, 1;
	mad.lo.s32 	%r14, %r3, %r2, %r1;
	setp.ge.u32 	%p1, %r14, %r10;
	mov.b16 	%rs41, 0;
	@%p1 bra 	$L__BB8_5;
	mov.u32 	%r12, %nctaid.x;
	mul.lo.s32 	%r5, %r3, %r12;
	mov.b16 	%rs41, 0;
$L__BB8_2:
	setp.eq.s16 	%p2, %rs25, 0;
	cvt.u64.u32 	%rd4, %r14;
	add.s64 	%rd5, %rd1, %rd4;
	ld.global.u8 	%rs28, [%rd5];
	add.s16 	%rs41, %rs28, %rs41;
	add.s32 	%r7, %r14, %r11;
	setp.ge.u32 	%p3, %r7, %r10;
	and.pred  	%p4, %p2, %p3;
	@%p4 bra 	$L__BB8_4;
	cvt.u64.u32 	%rd6, %r7;
	add.s64 	%rd7, %rd1, %rd6;
	ld.global.u8 	%rs29, [%rd7];
	add.s16 	%rs41, %rs29, %rs41;
$L__BB8_4:
	add.s32 	%r14, %r14, %r5;
	setp.lt.u32 	%p5, %r14, %r10;
	@%p5 bra 	$L__BB8_2;
$L__BB8_5:
	mov.u32 	%r13, __smem;
	add.s32 	%r9, %r13, %r1;
	st.shared.u8 	[%r9], %rs41;
	bar.sync 	0;
	setp.lt.u32 	%p6, %r11, 512;
	@%p6 bra 	$L__BB8_9;
	setp.gt.u32 	%p9, %r1, 255;
	@%p9 bra 	$L__BB8_8;
	ld.shared.u8 	%rs30, [%r9+256];
	add.s16 	%rs41, %rs30, %rs41;
	st.shared.u8 	[%r9], %rs41;
$L__BB8_8:
	bar.sync 	0;
	bra.uni 	$L__BB8_10;
$L__BB8_9:
	setp.lt.u32 	%p7, %r11, 256;
	@%p7 bra 	$L__BB8_13;
$L__BB8_10:
	setp.gt.u32 	%p10, %r1, 127;
	@%p10 bra 	$L__BB8_12;
	ld.shared.u8 	%rs31, [%r9+128];
	add.s16 	%rs41, %rs31, %rs41;
	st.shared.u8 	[%r9], %rs41;
$L__BB8_12:
	bar.sync 	0;
	bra.uni 	$L__BB8_14;
$L__BB8_13:
	setp.lt.u32 	%p8, %r11, 128;
	@%p8 bra 	$L__BB8_17;
$L__BB8_14:
	setp.gt.u32 	%p11, %r1, 63;
	@%p11 bra 	$L__BB8_16;
	ld.shared.u8 	%rs32, [%r9+64];
	add.s16 	%rs41, %rs32, %rs41;
	st.shared.u8 	[%r9], %rs41;
$L__BB8_16:
	bar.sync 	0;
$L__BB8_17:
	setp.gt.u32 	%p12, %r1, 31;
	@%p12 bra 	$L__BB8_32;
	setp.lt.u32 	%p13, %r11, 64;
	@%p13 bra 	$L__BB8_20;
	ld.volatile.shared.u8 	%rs33, [%r9+32];
	add.s16 	%rs41, %rs33, %rs41;
	st.volatile.shared.u8 	[%r9], %rs41;
	bra.uni 	$L__BB8_21;
$L__BB8_20:
	setp.lt.u32 	%p14, %r11, 32;
	@%p14 bra 	$L__BB8_22;
$L__BB8_21:
	ld.volatile.shared.u8 	%rs34, [%r9+16];
	add.s16 	%rs41, %rs34, %rs41;
	st.volatile.shared.u8 	[%r9], %rs41;
	bra.uni 	$L__BB8_23;
$L__BB8_22:
	setp.lt.u32 	%p15, %r11, 16;
	@%p15 bra 	$L__BB8_24;
$L__BB8_23:
	ld.volatile.shared.u8 	%rs35, [%r9+8];
	add.s16 	%rs41, %rs35, %rs41;
	st.volatile.shared.u8 	[%r9], %rs41;
	bra.uni 	$L__BB8_25;
$L__BB8_24:
	setp.lt.u32 	%p16, %r11, 8;
	@%p16 bra 	$L__BB8_26;
$L__BB8_25:
	ld.volatile.shared.u8 	%rs36, [%r9+4];
	add.s16 	%rs41, %rs36, %rs41;
	st.volatile.shared.u8 	[%r9], %rs41;
	bra.uni 	$L__BB8_27;
$L__BB8_26:
	setp.lt.u32 	%p17, %r11, 4;
	@%p17 bra 	$L__BB8_28;
$L__BB8_27:
	ld.volatile.shared.u8 	%rs37, [%r9+2];
	add.s16 	%rs41, %rs37, %rs41;
	st.volatile.shared.u8 	[%r9], %rs41;
	bra.uni 	$L__BB8_29;
$L__BB8_28:
	setp.lt.u32 	%p18, %r11, 2;
	@%p18 bra 	$L__BB8_30;
$L__BB8_29:
	ld.volatile.shared.u8 	%rs38, [%r9+1];
	add.s16 	%rs39, %rs38, %rs41;
	st.volatile.shared.u8 	[%r9], %rs39;
$L__BB8_30:
	setp.ne.s32 	%p19, %r1, 0;
	@%p19 bra 	$L__BB8_32;
	ld.shared.u8 	%rs40, [__smem];
	cvt.u64.u32 	%rd8, %r2;
	cvta.to.global.u64 	%rd9, %rd2;
	add.s64 	%rd10, %rd9, %rd8;
	st.global.u8 	[%rd10], %rs40;
$L__BB8_32:
	ret;

}
	// .globl	reduce6_s
.visible .entry reduce6_s(
	.param .u64 .ptr .align 1 reduce6_s_param_0,
	.param .u64 .ptr .align 1 reduce6_s_param_1,
	.param .u32 reduce6_s_param_2,
	.param .u32 reduce6_s_param_3,
	.param .u8 reduce6_s_param_4
)
{
	.reg .pred 	%p<20>;
	.reg .b16 	%rs<55>;
	.reg .b32 	%r<16>;
	.reg .b64 	%rd<11>;

	ld.param.u64 	%rd3, [reduce6_s_param_0];
	ld.param.u64 	%rd2, [reduce6_s_param_1];
	ld.param.u32 	%r10, [reduce6_s_param_2];
	ld.param.u32 	%r11, [reduce6_s_param_3];
	ld.param.s8 	%rs25, [reduce6_s_param_4];
	cvta.to.global.u64 	%rd1, %rd3;
	mov.u32 	%r1, %tid.x;
	mov.u32 	%r2, %ctaid.x;
	shl.b32 	%r3, %r11, 1;
	mad.lo.s32 	%r15, %r3, %r2, %r1;
	setp.ge.u32 	%p1, %r15, %r10;
	mov.b16 	%rs41, 0;
	@%p1 bra 	$L__BB9_5;
	mov.u32 	%r12, %nctaid.x;
	mul.lo.s32 	%r5, %r3, %r12;
	mov.b16 	%rs41, 0;
$L__BB9_2:
	setp.eq.s16 	%p2, %rs25, 0;
	mul.wide.u32 	%rd4, %r15, 2;
	add.s64 	%rd5, %rd1, %rd4;
	ld.global.u16 	%rs28, [%rd5];
	add.s16 	%rs41, %rs28, %rs41;
	add.s32 	%r7, %r15, %r11;
	setp.ge.u32 	%p3, %r7, %r10;
	and.pred  	%p4, %p2, %p3;
	@%p4 bra 	$L__BB9_4;
	mul.wide.u32 	%rd6, %r7, 2;
	add.s64 	%rd7, %rd1, %rd6;
	ld.global.u16 	%rs29, [%rd7];
	add.s16 	%rs41, %rs29, %rs41;
$L__BB9_4:
	add.s32 	%r15, %r15, %r5;
	setp.lt.u32 	%p5, %r15, %r10;
	@%p5 bra 	$L__BB9_2;
$L__BB9_5:
	shl.b32 	%r13, %r1, 1;
	mov.u32 	%r14, __smem;
	add.s32 	%r9, %r14, %r13;
	st.shared.u16 	[%r9], %rs41;
	bar.sync 	0;
	setp.lt.u32 	%p6, %r11, 512;
	@%p6 bra 	$L__BB9_9;
	setp.gt.u32 	%p9, %r1, 255;
	@%p9 bra 	$L__BB9_8;
	ld.shared.u16 	%rs30, [%r9+512];
	add.s16 	%rs41, %rs30, %rs41;
	st.shared.u16 	[%r9], %rs41;
$L__BB9_8:
	bar.sync 	0;
	bra.uni 	$L__BB9_10;
$L__BB9_9:
	setp.lt.u32 	%p7, %r11, 256;
	@%p7 bra 	$L__BB9_13;
$L__BB9_10:
	setp.gt.u32 	%p10, %r1, 127;
	@%p10 bra 	$L__BB9_12;
	ld.shared.u16 	%rs31, [%r9+256];
	add.s16 	%rs41, %rs31, %rs41;
	st.shared.u16 	[%r9], %rs41;
$L__BB9_12:
	bar.sync 	0;
	bra.uni 	$L__BB9_14;
$L__BB9_13:
	setp.lt.u32 	%p8, %r11, 128;
	@%p8 bra 	$L__BB9_17;
$L__BB9_14:
	setp.gt.u32 	%p11, %r1, 63;
	@%p11 bra 	$L__BB9_16;
	ld.shared.u16 	%rs32, [%r9+128];
	add.s16 	%rs41, %rs32, %rs41;
	st.shared.u16 	[%r9], %rs41;
$L__BB9_16:
	bar.sync 	0;
$L__BB9_17:
	setp.gt.u32 	%p12, %r1, 31;
	@%p12 bra 	$L__BB9_32;
	setp.lt.u32 	%p13, %r11, 64;
	@%p13 bra 	$L__BB9_20;
	ld.volatile.shared.u16 	%rs33, [%r9+64];
	add.s16 	%rs41, %rs33, %rs41;
	st.volatile.shared.u16 	[%r9], %rs41;
	bra.uni 	$L__BB9_21;
$L__BB9_20:
	setp.lt.u32 	%p14, %r11, 32;
	@%p14 bra 	$L__BB9_22;
$L__BB9_21:
	ld.volatile.shared.u16 	%rs34, [%r9+32];
	add.s16 	%rs41, %rs34, %rs41;
	st.volatile.shared.u16 	[%r9], %rs41;
	bra.uni 	$L__BB9_23;
$L__BB9_22:
	setp.lt.u32 	%p15, %r11, 16;
	@%p15 bra 	$L__BB9_24;
$L__BB9_23:
	ld.volatile.shared.u16 	%rs35, [%r9+16];
	add.s16 	%rs41, %rs35, %rs41;
	st.volatile.shared.u16 	[%r9], %rs41;
	bra.uni 	$L__BB9_25;
$L__BB9_24:
	setp.lt.u32 	%p16, %r11, 8;
	@%p16 bra 	$L__BB9_26;
$L__BB9_25:
	ld.volatile.shared.u16 	%rs36, [%r9+8];
	add.s16 	%rs41, %rs36, %rs41;
	st.volatile.shared.u16 	[%r9], %rs41;
	bra.uni 	$L__BB9_27;
$L__BB9_26:
	setp.lt.u32 	%p17, %r11, 4;
	@%p17 bra 	$L__BB9_28;
$L__BB9_27:
	ld.volatile.shared.u16 	%rs37, [%r9+4];
	add.s16 	%rs41, %rs37, %rs41;
	st.volatile.shared.u16 	[%r9], %rs41;
	bra.uni 	$L__BB9_29;
$L__BB9_28:
	setp.lt.u32 	%p18, %r11, 2;
	@%p18 bra 	$L__BB9_30;
$L__BB9_29:
	ld.volatile.shared.u16 	%rs38, [%r9+2];
	add.s16 	%rs39, %rs38, %rs41;
	st.volatile.shared.u16 	[%r9], %rs39;
$L__BB9_30:
	setp.ne.s32 	%p19, %r1, 0;
	@%p19 bra 	$L__BB9_32;
	ld.shared.u16 	%rs40, [__smem];
	cvta.to.global.u64 	%rd8, %rd2;
	mul.wide.u32 	%rd9, %r2, 2;
	add.s64 	%rd10, %rd8, %rd9;
	st.global.u16 	[%rd10], %rs40;
$L__BB9_32:
	ret;

}
	// .globl	reduce6_i
.visible .entry reduce6_i(
	.param .u64 .ptr .align 1 reduce6_i_param_0,
	.param .u64 .ptr .align 1 reduce6_i_param_1,
	.param .u32 reduce6_i_param_2,
	.param .u32 reduce6_i_param_3,
	.param .u8 reduce6_i_param_4
)
{
	.reg .pred 	%p<20>;
	.reg .b16 	%rs<2>;
	.reg .b32 	%r<69>;
	.reg .b64 	%rd<11>;

	ld.param.u64 	%rd3, [reduce6_i_param_0];
	ld.param.u64 	%rd2, [reduce6_i_param_1];
	ld.param.u32 	%r34, [reduce6_i_param_2];
	ld.param.u32 	%r35, [reduce6_i_param_3];
	ld.param.s8 	%rs1, [reduce6_i_param_4];
	cvta.to.global.u64 	%rd1, %rd3;
	mov.u32 	%r1, %tid.x;
	mov.u32 	%r2, %ctaid.x;
	shl.b32 	%r3, %r35, 1;
	mad.lo.s32 	%r55, %r3, %r2, %r1;
	setp.ge.u32 	%p1, %r55, %r34;
	mov.b32 	%r54, 0;
	@%p1 bra 	$L__BB10_5;
	mov.u32 	%r38, %nctaid.x;
	mul.lo.s32 	%r5, %r3, %r38;
	mov.b32 	%r54, 0;
$L__BB10_2:
	setp.eq.s16 	%p2, %rs1, 0;
	mul.wide.u32 	%rd4, %r55, 4;
	add.s64 	%rd5, %rd1, %rd4;
	ld.global.u32 	%r39, [%rd5];
	add.s32 	%r54, %r39, %r54;
	add.s32 	%r9, %r55, %r35;
	setp.ge.u32 	%p3, %r9, %r34;
	and.pred  	%p4, %p2, %p3;
	@%p4 bra 	$L__BB10_4;
	mul.wide.u32 	%rd6, %r9, 4;
	add.s64 	%rd7, %rd1, %rd6;
	ld.global.u32 	%r40, [%rd7];
	add.s32 	%r54, %r40, %r54;
$L__BB10_4:
	add.s32 	%r55, %r55, %r5;
	setp.lt.u32 	%p5, %r55, %r34;
	@%p5 bra 	$L__BB10_2;
$L__BB10_5:
	shl.b32 	%r41, %r1, 2;
	mov.u32 	%r42, __smem;
	add.s32 	%r14, %r42, %r41;
	st.shared.u32 	[%r14], %r54;
	bar.sync 	0;
	setp.lt.u32 	%p6, %r35, 512;
	@%p6 bra 	$L__BB10_9;
	setp.gt.u32 	%p9, %r1, 255;
	@%p9 bra 	$L__BB10_8;
	ld.shared.u32 	%r43, [%r14+1024];
	add.s32 	%r54, %r43, %r54;
	st.shared.u32 	[%r14], %r54;
$L__BB10_8:
	bar.sync 	0;
	bra.uni 	$L__BB10_10;
$L__BB10_9:
	setp.lt.u32 	%p7, %r35, 256;
	@%p7 bra 	$L__BB10_13;
$L__BB10_10:
	setp.gt.u32 	%p10, %r1, 127;
	@%p10 bra 	$L__BB10_12;
	ld.shared.u32 	%r44, [%r14+512];
	add.s32 	%r54, %r44, %r54;
	st.shared.u32 	[%r14], %r54;
$L__BB10_12:
	bar.sync 	0;
	bra.uni 	$L__BB10_14;
$L__BB10_13:
	setp.lt.u32 	%p8, %r35, 128;
	@%p8 bra 	$L__BB10_17;
$L__BB10_14:
	setp.gt.u32 	%p11, %r1, 63;
	@%p11 bra 	$L__BB10_16;
	ld.shared.u32 	%r45, [%r14+256];
	add.s32 	%r54, %r45, %r54;
	st.shared.u32 	[%r14], %r54;
$L__BB10_16:
	bar.sync 	0;
$L__BB10_17:
	setp.gt.u32 	%p12, %r1, 31;
	@%p12 bra 	$L__BB10_32;
	setp.lt.u32 	%p13, %r35, 64;
	@%p13 bra 	$L__BB10_20;
	ld.volatile.shared.u32 	%r46, [%r14+128];
	add.s32 	%r54, %r46, %r54;
	st.volatile.shared.u32 	[%r14], %r54;
	bra.uni 	$L__BB10_21;
$L__BB10_20:
	setp.lt.u32 	%p14, %r35, 32;
	@%p14 bra 	$L__BB10_22;
$L__BB10_21:
	ld.volatile.shared.u32 	%r47, [%r14+64];
	add.s32 	%r54, %r47, %r54;
	st.volatile.shared.u32 	[%r14], %r54;
	bra.uni 	$L__BB10_23;
$L__BB10_22:
	setp.lt.u32 	%p15, %r35, 16;
	@%p15 bra 	$L__BB10_24;
$L__BB10_23:
	ld.volatile.shared.u32 	%r48, [%r14+32];
	add.s32 	%r54, %r48, %r54;
	st.volatile.shared.u32 	[%r14], %r54;
	bra.uni 	$L__BB10_25;
$L__BB10_24:
	setp.lt.u32 	%p16, %r35, 8;
	@%p16 bra 	$L__BB10_26;
$L__BB10_25:
	ld.volatile.shared.u32 	%r49, [%r14+16];
	add.s32 	%r54, %r49, %r54;
	st.volatile.shared.u32 	[%r14], %r54;
	bra.uni 	$L__BB10_27;
$L__BB10_26:
	setp.lt.u32 	%p17, %r35, 4;
	@%p17 bra 	$L__BB10_28;
$L__BB10_27:
	ld.volatile.shared.u32 	%r50, [%r14+8];
	add.s32 	%r54, %r50, %r54;
	st.volatile.shared.u32 	[%r14], %r54;
	bra.uni 	$L__BB10_29;
$L__BB10_28:
	setp.lt.u32 	%p18, %r35, 2;
	@%p18 bra 	$L__BB10_30;
$L__BB10_29:
	ld.volatile.shared.u32 	%r51, [%r14+4];
	add.s32 	%r52, %r51, %r54;
	st.volatile.shared.u32 	[%r14], %r52;
$L__BB10_30:
	setp.ne.s32 	%p19, %r1, 0;
	@%p19 bra 	$L__BB10_32;
	ld.shared.u32 	%r53, [__smem];
	cvta.to.global.u64 	%rd8, %rd2;
	mul.wide.u32 	%rd9, %r2, 4;
	add.s64 	%rd10, %rd8, %rd9;
	st.global.u32 	[%rd10], %r53;
$L__BB10_32:
	ret;

}
	// .globl	reduce6_ui
.visible .entry reduce6_ui(
	.param .u64 .ptr .align 1 reduce6_ui_param_0,
	.param .u64 .ptr .align 1 reduce6_ui_param_1,
	.param .u32 reduce6_ui_param_2,
	.param .u32 reduce6_ui_param_3,
	.param .u8 reduce6_ui_param_4
)
{
	.reg .pred 	%p<20>;
	.reg .b16 	%rs<2>;
	.reg .b32 	%r<69>;
	.reg .b64 	%rd<11>;

	ld.param.u64 	%rd3, [reduce6_ui_param_0];
	ld.param.u64 	%rd2, [reduce6_ui_param_1];
	ld.param.u32 	%r34, [reduce6_ui_param_2];
	ld.param.u32 	%r35, [reduce6_ui_param_3];
	ld.param.s8 	%rs1, [reduce6_ui_param_4];
	cvta.to.global.u64 	%rd1, %rd3;
	mov.u32 	%r1, %tid.x;
	mov.u32 	%r2, %ctaid.x;
	shl.b32 	%r3, %r35, 1;
	mad.lo.s32 	%r55, %r3, %r2, %r1;
	setp.ge.u32 	%p1, %r55, %r34;
	mov.b32 	%r54, 0;
	@%p1 bra 	$L__BB11_5;
	mov.u32 	%r38, %nctaid.x;
	mul.lo.s32 	%r5, %r3, %r38;
	mov.b32 	%r54, 0;
$L__BB11_2:
	setp.eq.s16 	%p2, %rs1, 0;
	mul.wide.u32 	%rd4, %r55, 4;
	add.s64 	%rd5, %rd1, %rd4;
	ld.global.u32 	%r39, [%rd5];
	add.s32 	%r54, %r39, %r54;
	add.s32 	%r9, %r55, %r35;
	setp.ge.u32 	%p3, %r9, %r34;
	and.pred  	%p4, %p2, %p3;
	@%p4 bra 	$L__BB11_4;
	mul.wide.u32 	%rd6, %r9, 4;
	add.s64 	%rd7, %rd1, %rd6;
	ld.global.u32 	%r40, [%rd7];
	add.s32 	%r54, %r40, %r54;
$L__BB11_4:
	add.s32 	%r55, %r55, %r5;
	setp.lt.u32 	%p5, %r55, %r34;
	@%p5 bra 	$L__BB11_2;
$L__BB11_5:
	shl.b32 	%r41, %r1, 2;
	mov.u32 	%r42, __smem;
	add.s32 	%r14, %r42, %r41;
	st.shared.u32 	[%r14], %r54;
	bar.sync 	0;
	setp.lt.u32 	%p6, %r35, 512;
	@%p6 bra 	$L__BB11_9;
	setp.gt.u32 	%p9, %r1, 255;
	@%p9 bra 	$L__BB11_8;
	ld.shared.u32 	%r43, [%r14+1024];
	add.s32 	%r54, %r43, %r54;
	st.shared.u32 	[%r14], %r54;
$L__BB11_8:
	bar.sync 	0;
	bra.uni 	$L__BB11_10;
$L__BB11_9:
	setp.lt.u32 	%p7, %r35, 256;
	@%p7 bra 	$L__BB11_13;
$L__BB11_10:
	setp.gt.u32 	%p10, %r1, 127;
	@%p10 bra 	$L__BB11_12;
	ld.shared.u32 	%r44, [%r14+512];
	add.s32 	%r54, %r44, %r54;
	st.shared.u32 	[%r14], %r54;
$L__BB11_12:
	bar.sync 	0;
	bra.uni 	$L__BB11_14;
$L__BB11_13:
	setp.lt.u32 	%p8, %r35, 128;
	@%p8 bra 	$L__BB11_17;
$L__BB11_14:
	setp.gt.u32 	%p11, %r1, 63;
	@%p11 bra 	$L__BB11_16;
	ld.shared.u32 	%r45, [%r14+256];
	add.s32 	%r54, %r45, %r54;
	st.shared.u32 	[%r14], %r54;
$L__BB11_16:
	bar.sync 	0;
$L__BB11_17:
	setp.gt.u32 	%p12, %r1, 31;
	@%p12 bra 	$L__BB11_32;
	setp.lt.u32 	%p13, %r35, 64;
	@%p13 bra 	$L__BB11_20;
	ld.volatile.shared.u32 	%r46, [%r14+128];
	add.s32 	%r54, %r46, %r54;
	st.volatile.shared.u32 	[%r14], %r54;
	bra.uni 	$L__BB11_21;
$L__BB11_20:
	setp.lt.u32 	%p14, %r35, 32;
	@%p14 bra 	$L__BB11_22;
$L__BB11_21:
	ld.volatile.shared.u32 	%r47, [%r14+64];
	add.s32 	%r54, %r47, %r54;
	st.volatile.shared.u32 	[%r14], %r54;
	bra.uni 	$L__BB11_23;
$L__BB11_22:
	setp.lt.u32 	%p15, %r35, 16;
	@%p15 bra 	$L__BB11_24;
$L__BB11_23:
	ld.volatile.shared.u32 	%r48, [%r14+32];
	add.s32 	%r54, %r48, %r54;
	st.volatile.shared.u32 	[%r14], %r54;
	bra.uni 	$L__BB11_25;
$L__BB11_24:
	setp.lt.u32 	%p16, %r35, 8;
	@%p16 bra 	$L__BB11_26;
$L__BB11_25:
	ld.volatile.shared.u32 	%r49, [%r14+16];
	add.s32 	%r54, %r49, %r54;
	st.volatile.shared.u32 	[%r14], %r54;
	bra.uni 	$L__BB11_27;
$L__BB11_26:
	setp.lt.u32 	%p17, %r35, 4;
	@%p17 bra 	$L__BB11_28;
$L__BB11_27:
	ld.volatile.shared.u32 	%r50, [%r14+8];
	add.s32 	%r54, %r50, %r54;
	st.volatile.shared.u32 	[%r14], %r54;
	bra.uni 	$L__BB11_29;
$L__BB11_28:
	setp.lt.u32 	%p18, %r35, 2;
	@%p18 bra 	$L__BB11_30;
$L__BB11_29:
	ld.volatile.shared.u32 	%r51, [%r14+4];
	add.s32 	%r52, %r51, %r54;
	st.volatile.shared.u32 	[%r14], %r52;
$L__BB11_30:
	setp.ne.s32 	%p19, %r1, 0;
	@%p19 bra 	$L__BB11_32;
	ld.shared.u32 	%r53, [__smem];
	cvta.to.global.u64 	%rd8, %rd2;
	mul.wide.u32 	%rd9, %r2, 4;
	add.s64 	%rd10, %rd8, %rd9;
	st.global.u32 	[%rd10], %r53;
$L__BB11_32:
	ret;

}
	// .globl	reduce6_f
.visible .entry reduce6_f(
	.param .u64 .ptr .align 1 reduce6_f_param_0,
	.param .u64 .ptr .align 1 reduce6_f_param_1,
	.param .u32 reduce6_f_param_2,
	.param .u32 reduce6_f_param_3,
	.param .u8 reduce6_f_param_4
)
{
	.reg .pred 	%p<20>;
	.reg .b16 	%rs<2>;
	.reg .b32 	%r<16>;
	.reg .b32 	%f<54>;
	.reg .b64 	%rd<11>;

	ld.param.u64 	%rd3, [reduce6_f_param_0];
	ld.param.u64 	%rd2, [reduce6_f_param_1];
	ld.param.u32 	%r10, [reduce6_f_param_2];
	ld.param.u32 	%r11, [reduce6_f_param_3];
	ld.param.s8 	%rs1, [reduce6_f_param_4];
	cvta.to.global.u64 	%rd1, %rd3;
	mov.u32 	%r1, %tid.x;
	mov.u32 	%r2, %ctaid.x;
	shl.b32 	%r3, %r11, 1;
	mad.lo.s32 	%r15, %r3, %r2, %r1;
	setp.ge.u32 	%p1, %r15, %r10;
	mov.f32 	%f40, 0f00000000;
	@%p1 bra 	$L__BB12_5;
	mov.u32 	%r12, %nctaid.x;
	mul.lo.s32 	%r5, %r3, %r12;
	mov.f32 	%f40, 0f00000000;
$L__BB12_2:
	setp.eq.s16 	%p2, %rs1, 0;
	mul.wide.u32 	%rd4, %r15, 4;
	add.s64 	%rd5, %rd1, %rd4;
	ld.global.f32 	%f27, [%rd5];
	add.f32 	%f40, %f40, %f27;
	add.s32 	%r7, %r15, %r11;
	setp.ge.u32 	%p3, %r7, %r10;
	and.pred  	%p4, %p2, %p3;
	@%p4 bra 	$L__BB12_4;
	mul.wide.u32 	%rd6, %r7, 4;
	add.s64 	%rd7, %rd1, %rd6;
	ld.global.f32 	%f28, [%rd7];
	add.f32 	%f40, %f40, %f28;
$L__BB12_4:
	add.s32 	%r15, %r15, %r5;
	setp.lt.u32 	%p5, %r15, %r10;
	@%p5 bra 	$L__BB12_2;
$L__BB12_5:
	shl.b32 	%r13, %r1, 2;
	mov.u32 	%r14, __smem;
	add.s32 	%r9, %r14, %r13;
	st.shared.f32 	[%r9], %f40;
	bar.sync 	0;
	setp.lt.u32 	%p6, %r11, 512;
	@%p6 bra 	$L__BB12_9;
	setp.gt.u32 	%p9, %r1, 255;
	@%p9 bra 	$L__BB12_8;
	ld.shared.f32 	%f29, [%r9+1024];
	add.f32 	%f40, %f40, %f29;
	st.shared.f32 	[%r9], %f40;
$L__BB12_8:
	bar.sync 	0;
	bra.uni 	$L__BB12_10;
$L__BB12_9:
	setp.lt.u32 	%p7, %r11, 256;
	@%p7 bra 	$L__BB12_13;
$L__BB12_10:
	setp.gt.u32 	%p10, %r1, 127;
	@%p10 bra 	$L__BB12_12;
	ld.shared.f32 	%f30, [%r9+512];
	add.f32 	%f40, %f40, %f30;
	st.shared.f32 	[%r9], %f40;
$L__BB12_12:
	bar.sync 	0;
	bra.uni 	$L__BB12_14;
$L__BB12_13:
	setp.lt.u32 	%p8, %r11, 128;
	@%p8 bra 	$L__BB12_17;
$L__BB12_14:
	setp.gt.u32 	%p11, %r1, 63;
	@%p11 bra 	$L__BB12_16;
	ld.shared.f32 	%f31, [%r9+256];
	add.f32 	%f40, %f40, %f31;
	st.shared.f32 	[%r9], %f40;
$L__BB12_16:
	bar.sync 	0;
$L__BB12_17:
	setp.gt.u32 	%p12, %r1, 31;
	@%p12 bra 	$L__BB12_32;
	setp.lt.u32 	%p13, %r11, 64;
	@%p13 bra 	$L__BB12_20;
	ld.volatile.shared.f32 	%f32, [%r9+128];
	add.f32 	%f40, %f40, %f32;
	st.volatile.shared.f32 	[%r9], %f40;
	bra.uni 	$L__BB12_21;
$L__BB12_20:
	setp.lt.u32 	%p14, %r11, 32;
	@%p14 bra 	$L__BB12_22;
$L__BB12_21:
	ld.volatile.shared.f32 	%f33, [%r9+64];
	add.f32 	%f40, %f40, %f33;
	st.volatile.shared.f32 	[%r9], %f40;
	bra.uni 	$L__BB12_23;
$L__BB12_22:
	setp.lt.u32 	%p15, %r11, 16;
	@%p15 bra 	$L__BB12_24;
$L__BB12_23:
	ld.volatile.shared.f32 	%f34, [%r9+32];
	add.f32 	%f40, %f40, %f34;
	st.volatile.shared.f32 	[%r9], %f40;
	bra.uni 	$L__BB12_25;
$L__BB12_24:
	setp.lt.u32 	%p16, %r11, 8;
	@%p16 bra 	$L__BB12_26;
$L__BB12_25:
	ld.volatile.shared.f32 	%f35, [%r9+16];
	add.f32 	%f40, %f40, %f35;
	st.volatile.shared.f32 	[%r9], %f40;
	bra.uni 	$L__BB12_27;
$L__BB12_26:
	setp.lt.u32 	%p17, %r11, 4;
	@%p17 bra 	$L__BB12_28;
$L__BB12_27:
	ld.volatile.shared.f32 	%f36, [%r9+8];
	add.f32 	%f40, %f40, %f36;
	st.volatile.shared.f32 	[%r9], %f40;
	bra.uni 	$L__BB12_29;
$L__BB12_28:
	setp.lt.u32 	%p18, %r11, 2;
	@%p18 bra 	$L__BB12_30;
$L__BB12_29:
	ld.volatile.shared.f32 	%f37, [%r9+4];
	add.f32 	%f38, %f40, %f37;
	st.volatile.shared.f32 	[%r9], %f38;
$L__BB12_30:
	setp.ne.s32 	%p19, %r1, 0;
	@%p19 bra 	$L__BB12_32;
	ld.shared.f32 	%f39, [__smem];
	cvta.to.global.u64 	%rd8, %rd2;
	mul.wide.u32 	%rd9, %r2, 4;
	add.s64 	%rd10, %rd8, %rd9;
	st.global.f32 	[%rd10], %f39;
$L__BB12_32:
	ret;

}
	// .globl	reduce6_d
.visible .entry reduce6_d(
	.param .u64 .ptr .align 1 reduce6_d_param_0,
	.param .u64 .ptr .align 1 reduce6_d_param_1,
	.param .u32 reduce6_d_param_2,
	.param .u32 reduce6_d_param_3,
	.param .u8 reduce6_d_param_4
)
{
	.reg .pred 	%p<20>;
	.reg .b16 	%rs<2>;
	.reg .b32 	%r<16>;
	.reg .b64 	%rd<11>;
	.reg .b64 	%fd<54>;

	ld.param.u64 	%rd3, [reduce6_d_param_0];
	ld.param.u64 	%rd2, [reduce6_d_param_1];
	ld.param.u32 	%r10, [reduce6_d_param_2];
	ld.param.u32 	%r11, [reduce6_d_param_3];
	ld.param.s8 	%rs1, [reduce6_d_param_4];
	cvta.to.global.u64 	%rd1, %rd3;
	mov.u32 	%r1, %tid.x;
	mov.u32 	%r2, %ctaid.x;
	shl.b32 	%r3, %r11, 1;
	mad.lo.s32 	%r15, %r3, %r2, %r1;
	setp.ge.u32 	%p1, %r15, %r10;
	mov.f64 	%fd40, 0d0000000000000000;
	@%p1 bra 	$L__BB13_5;
	mov.u32 	%r12, %nctaid.x;
	mul.lo.s32 	%r5, %r3, %r12;
	mov.f64 	%fd40, 0d0000000000000000;
$L__BB13_2:
	setp.eq.s16 	%p2, %rs1, 0;
	mul.wide.u32 	%rd4, %r15, 8;
	add.s64 	%rd5, %rd1, %rd4;
	ld.global.f64 	%fd27, [%rd5];
	add.f64 	%fd40, %fd40, %fd27;
	add.s32 	%r7, %r15, %r11;
	setp.ge.u32 	%p3, %r7, %r10;
	and.pred  	%p4, %p2, %p3;
	@%p4 bra 	$L__BB13_4;
	mul.wide.u32 	%rd6, %r7, 8;
	add.s64 	%rd7, %rd1, %rd6;
	ld.global.f64 	%fd28, [%rd7];
	add.f64 	%fd40, %fd40, %fd28;
$L__BB13_4:
	add.s32 	%r15, %r15, %r5;
	setp.lt.u32 	%p5, %r15, %r10;
	@%p5 bra 	$L__BB13_2;
$L__BB13_5:
	shl.b32 	%r13, %r1, 3;
	mov.u32 	%r14, __smem_d;
	add.s32 	%r9, %r14, %r13;
	st.shared.f64 	[%r9], %fd40;
	bar.sync 	0;
	setp.lt.u32 	%p6, %r11, 512;
	@%p6 bra 	$L__BB13_9;
	setp.gt.u32 	%p9, %r1, 255;
	@%p9 bra 	$L__BB13_8;
	ld.shared.f64 	%fd29, [%r9+2048];
	add.f64 	%fd40, %fd40, %fd29;
	st.shared.f64 	[%r9], %fd40;
$L__BB13_8:
	bar.sync 	0;
	bra.uni 	$L__BB13_10;
$L__BB13_9:
	setp.lt.u32 	%p7, %r11, 256;
	@%p7 bra 	$L__BB13_13;
$L__BB13_10:
	setp.gt.u32 	%p10, %r1, 127;
	@%p10 bra 	$L__BB13_12;
	ld.shared.f64 	%fd30, [%r9+1024];
	add.f64 	%fd40, %fd40, %fd30;
	st.shared.f64 	[%r9], %fd40;
$L__BB13_12:
	bar.sync 	0;
	bra.uni 	$L__BB13_14;
$L__BB13_13:
	setp.lt.u32 	%p8, %r11, 128;
	@%p8 bra 	$L__BB13_17;
$L__BB13_14:
	setp.gt.u32 	%p11, %r1, 63;
	@%p11 bra 	$L__BB13_16;
	ld.shared.f64 	%fd31, [%r9+512];
	add.f64 	%fd40, %fd40, %fd31;
	st.shared.f64 	[%r9], %fd40;
$L__BB13_16:
	bar.sync 	0;
$L__BB13_17:
	setp.gt.u32 	%p12, %r1, 31;
	@%p12 bra 	$L__BB13_32;
	setp.lt.u32 	%p13, %r11, 64;
	@%p13 bra 	$L__BB13_20;
	ld.volatile.shared.f64 	%fd32, [%r9+256];
	add.f64 	%fd40, %fd40, %fd32;
	st.volatile.shared.f64 	[%r9], %fd40;
	bra.uni 	$L__BB13_21;
$L__BB13_20:
	setp.lt.u32 	%p14, %r11, 32;
	@%p14 bra 	$L__BB13_22;
$L__BB13_21:
	ld.volatile.shared.f64 	%fd33, [%r9+128];
	add.f64 	%fd40, %fd40, %fd33;
	st.volatile.shared.f64 	[%r9], %fd40;
	bra.uni 	$L__BB13_23;
$L__BB13_22:
	setp.lt.u32 	%p15, %r11, 16;
	@%p15 bra 	$L__BB13_24;
$L__BB13_23:
	ld.volatile.shared.f64 	%fd34, [%r9+64];
	add.f64 	%fd40, %fd40, %fd34;
	st.volatile.shared.f64 	[%r9], %fd40;
	bra.uni 	$L__BB13_25;
$L__BB13_24:
	setp.lt.u32 	%p16, %r11, 8;
	@%p16 bra 	$L__BB13_26;
$L__BB13_25:
	ld.volatile.shared.f64 	%fd35, [%r9+32];
	add.f64 	%fd40, %fd40, %fd35;
	st.volatile.shared.f64 	[%r9], %fd40;
	bra.uni 	$L__BB13_27;
$L__BB13_26:
	setp.lt.u32 	%p17, %r11, 4;
	@%p17 bra 	$L__BB13_28;
$L__BB13_27:
	ld.volatile.shared.f64 	%fd36, [%r9+16];
	add.f64 	%fd40, %fd40, %fd36;
	st.volatile.shared.f64 	[%r9], %fd40;
	bra.uni 	$L__BB13_29;
$L__BB13_28:
	setp.lt.u32 	%p18, %r11, 2;
	@%p18 bra 	$L__BB13_30;
$L__BB13_29:
	ld.volatile.shared.f64 	%fd37, [%r9+8];
	add.f64 	%fd38, %fd40, %fd37;
	st.volatile.shared.f64 	[%r9], %fd38;
$L__BB13_30:
	setp.ne.s32 	%p19, %r1, 0;
	@%p19 bra 	$L__BB13_32;
	ld.shared.f64 	%fd39, [__smem_d];
	cvta.to.global.u64 	%rd8, %rd2;
	mul.wide.u32 	%rd9, %r2, 8;
	add.s64 	%rd10, %rd8, %rd9;
	st.global.f64 	[%rd10], %fd39;
$L__BB13_32:
	ret;

}


// ===== COMPILED SASS (sm_100) =====

	.target	sm_100

	.elftype	@"ET_EXEC"


//--------------------- .note.nv.tkinfo           --------------------------
	.section	.note.nv.tkinfo,"",@"SHT_NOTE"
	.sectionflags	@"SHF_NOTE_NV_TKINFO"
	.tkinfo
        /*0018*/ 	.word	0x00000002
        /*0030*/ 	.string	""
        /*0030*/ 	.string	"ptxas"
        /*0030*/ 	.string	"Cuda compilation tools, release 13.0, V13.0.88"
        /*0030*/ 	.string	"Build cuda_13.0.r13.0/compiler.36424714_0"
        /*0030*/ 	.string	"-arch sm_100 -m 64 "



//--------------------- .note.nv.cuinfo           --------------------------
	.section	.note.nv.cuinfo,"",@"SHT_NOTE"
	.sectionflags	@"SHF_NOTE_NV_CUINFO"
        /*0018*/ 	.short	0x0002
        /*001a*/ 	.short	0x0064
        /*001c*/ 	.short	0x0082
	.zero		2


//--------------------- .nv.info                  --------------------------
	.section	.nv.info,"",@"SHT_CUDA_INFO"
	.align	4


	//----- nvinfo : EIATTR_REGCOUNT
	.align		4
        /*0000*/ 	.byte	0x04, 0x2f
        /*0002*/ 	.short	(.L_1 - .L_0)
	.align		4
.L_0:
        /*0004*/ 	.word	index@(reduce5_c)
        /*0008*/ 	.word	0x0000000e


	//----- nvinfo : EIATTR_FRAME_SIZE
	.align		4
.L_1:
        /*000c*/ 	.byte	0x04, 0x11
        /*000e*/ 	.short	(.L_3 - .L_2)
	.align		4
.L_2:
        /*0010*/ 	.word	index@(reduce5_c)
        /*0014*/ 	.word	0x00000000


	//----- nvinfo : EIATTR_REGCOUNT
	.align		4
.L_3:
        /*0018*/ 	.byte	0x04, 0x2f
        /*001a*/ 	.short	(.L_5 - .L_4)
	.align		4
.L_4:
        /*001c*/ 	.word	index@(reduce5_uc)
        /*0020*/ 	.word	0x0000000e


	//----- nvinfo : EIATTR_FRAME_SIZE
	.align		4
.L_5:
        /*0024*/ 	.byte	0x04, 0x11
        /*0026*/ 	.short	(.L_7 - .L_6)
	.align		4
.L_6:
        /*0028*/ 	.word	index@(reduce5_uc)
        /*002c*/ 	.word	0x00000000


	//----- nvinfo : EIATTR_REGCOUNT
	.align		4
.L_7:
        /*0030*/ 	.byte	0x04, 0x2f
        /*0032*/ 	.short	(.L_9 - .L_8)
	.align		4
.L_8:
        /*0034*/ 	.word	index@(reduce5_s)
        /*0038*/ 	.word	0x0000000e


	//----- nvinfo : EIATTR_FRAME_SIZE
	.align		4
.L_9:
        /*003c*/ 	.byte	0x04, 0x11
        /*003e*/ 	.short	(.L_11 - .L_10)
	.align		4
.L_10:
        /*0040*/ 	.word	index@(reduce5_s)
        /*0044*/ 	.word	0x00000000


	//----- nvinfo : EIATTR_REGCOUNT
	.align		4
.L_11:
        /*0048*/ 	.byte	0x04, 0x2f
        /*004a*/ 	.short	(.L_13 - .L_12)
	.align		4
.L_12:
        /*004c*/ 	.word	index@(reduce5_i)
        /*0050*/ 	.word	0x00000010


	//----- nvinfo : EIATTR_FRAME_SIZE
	.align		4
.L_13:
        /*0054*/ 	.byte	0x04, 0x11
        /*0056*/ 	.short	(.L_15 - .L_14)
	.align		4
.L_14:
        /*0058*/ 	.word	index@(reduce5_i)
        /*005c*/ 	.word	0x00000000


	//----- nvinfo : EIATTR_REGCOUNT
	.align		4
.L_15:
        /*0060*/ 	.byte	0x04, 0x2f
        /*0062*/ 	.short	(.L_17 - .L_16)
	.align		4
.L_16:
        /*0064*/ 	.word	index@(reduce5_ui)
        /*0068*/ 	.word	0x00000010


	//----- nvinfo : EIATTR_FRAME_SIZE
	.align		4
.L_17:
        /*006c*/ 	.byte	0x04, 0x11
        /*006e*/ 	.short	(.L_19 - .L_18)
	.align		4
.L_18:
        /*0070*/ 	.word	index@(reduce5_ui)
        /*0074*/ 	.word	0x00000000


	//----- nvinfo : EIATTR_REGCOUNT
	.align		4
.L_19:
        /*0078*/ 	.byte	0x04, 0x2f
        /*007a*/ 	.short	(.L_21 - .L_20)
	.align		4
.L_20:
        /*007c*/ 	.word	index@(reduce5_f)
        /*0080*/ 	.word	0x00000010


	//----- nvinfo : EIATTR_FRAME_SIZE
	.align		4
.L_21:
        /*0084*/ 	.byte	0x04, 0x11
        /*0086*/ 	.short	(.L_23 - .L_22)
	.align		4
.L_22:
        /*0088*/ 	.word	index@(reduce5_f)
        /*008c*/ 	.word	0x00000000


	//----- nvinfo : EIATTR_REGCOUNT
	.align		4
.L_23:
        /*0090*/ 	.byte	0x04, 0x2f
        /*0092*/ 	.short	(.L_25 - .L_24)
	.align		4
.L_24:
        /*0094*/ 	.word	index@(reduce5_d)
        /*0098*/ 	.word	0x0000000e


	//----- nvinfo : EIATTR_FRAME_SIZE
	.align		4
.L_25:
        /*009c*/ 	.byte	0x04, 0x11
        /*009e*/ 	.short	(.L_27 - .L_26)
	.align		4
.L_26:
        /*00a0*/ 	.word	index@(reduce5_d)
        /*00a4*/ 	.word	0x00000000


	//----- nvinfo : EIATTR_REGCOUNT
	.align		4
.L_27:
        /*00a8*/ 	.byte	0x04, 0x2f
        /*00aa*/ 	.short	(.L_29 - .L_28)
	.align		4
.L_28:
        /*00ac*/ 	.word	index@(reduce6_c)
        /*00b0*/ 	.word	0x0000000e


	//----- nvinfo : EIATTR_FRAME_SIZE
	.align		4
.L_29:
        /*00b4*/ 	.byte	0x04, 0x11
        /*00b6*/ 	.short	(.L_31 - .L_30)
	.align		4
.L_30:
        /*00b8*/ 	.word	index@(reduce6_c)
        /*00bc*/ 	.word	0x00000000


	//----- nvinfo : EIATTR_REGCOUNT
	.align		4
.L_31:
        /*00c0*/ 	.byte	0x04, 0x2f
        /*00c2*/ 	.short	(.L_33 - .L_32)
	.align		4
.L_32:
        /*00c4*/ 	.word	index@(reduce6_uc)
        /*00c8*/ 	.word	0x0000000e


	//----- nvinfo : EIATTR_FRAME_SIZE
	.align		4
.L_33:
        /*00cc*/ 	.byte	0x04, 0x11
        /*00ce*/ 	.short	(.L_35 - .L_34)
	.align		4
.L_34:
        /*00d0*/ 	.word	index@(reduce6_uc)
        /*00d4*/ 	.word	0x00000000


	//----- nvinfo : EIATTR_REGCOUNT
	.align		4
.L_35:
        /*00d8*/ 	.byte	0x04, 0x2f
        /*00da*/ 	.short	(.L_37 - .L_36)
	.align		4
.L_36:
        /*00dc*/ 	.word	index@(reduce6_s)
        /*00e0*/ 	.word	0x00000011


	//----- nvinfo : EIATTR_FRAME_SIZE
	.align		4
.L_37:
        /*00e4*/ 	.byte	0x04, 0x11
        /*00e6*/ 	.short	(.L_39 - .L_38)
	.align		4
.L_38:
        /*00e8*/ 	.word	index@(reduce6_s)
        /*00ec*/ 	.word	0x00000000


	//----- nvinfo : EIATTR_REGCOUNT
	.align		4
.L_39:
        /*00f0*/ 	.byte	0x04, 0x2f
        /*00f2*/ 	.short	(.L_41 - .L_40)
	.align		4
.L_40:
        /*00f4*/ 	.word	index@(reduce6_i)
        /*00f8*/ 	.word	0x00000011


	//----- nvinfo : EIATTR_FRAME_SIZE
	.align		4
.L_41:
        /*00fc*/ 	.byte	0x04, 0x11
        /*00fe*/ 	.short	(.L_43 - .L_42)
	.align		4
.L_42:
        /*0100*/ 	.word	index@(reduce6_i)
        /*0104*/ 	.word	0x00000000


	//----- nvinfo : EIATTR_REGCOUNT
	.align		4
.L_43:
        /*0108*/ 	.byte	0x04, 0x2f
        /*010a*/ 	.short	(.L_45 - .L_44)
	.align		4
.L_44:
        /*010c*/ 	.word	index@(reduce6_ui)
        /*0110*/ 	.word	0x00000011


	//----- nvinfo : EIATTR_FRAME_SIZE
	.align		4
.L_45:
        /*0114*/ 	.byte	0x04, 0x11
        /*0116*/ 	.short	(.L_47 - .L_46)
	.align		4
.L_46:
        /*0118*/ 	.word	index@(reduce6_ui)
        /*011c*/ 	.word	0x00000000


	//----- nvinfo : EIATTR_REGCOUNT
	.align		4
.L_47:
        /*0120*/ 	.byte	0x04, 0x2f
        /*0122*/ 	.short	(.L_49 - .L_48)
	.align		4
.L_48:
        /*0124*/ 	.word	index@(reduce6_f)
        /*0128*/ 	.word	0x00000011


	//----- nvinfo : EIATTR_FRAME_SIZE
	.align		4
.L_49:
        /*012c*/ 	.byte	0x04, 0x11
        /*012e*/ 	.short	(.L_51 - .L_50)
	.align		4
.L_50:
        /*0130*/ 	.word	index@(reduce6_f)
        /*0134*/ 	.word	0x00000000


	//----- nvinfo : EIATTR_REGCOUNT
	.align		4
.L_51:
        /*0138*/ 	.byte	0x04, 0x2f
        /*013a*/ 	.short	(.L_53 - .L_52)
	.align		4
.L_52:
        /*013c*/ 	.word	index@(reduce6_d)
        /*0140*/ 	.word	0x00000011


	//----- nvinfo : EIATTR_FRAME_SIZE
	.align		4
.L_53:
        /*0144*/ 	.byte	0x04, 0x11
        /*0146*/ 	.short	(.L_55 - .L_54)
	.align		4
.L_54:
        /*0148*/ 	.word	index@(reduce6_d)
        /*014c*/ 	.word	0x00000000


	//----- nvinfo : EIATTR_MIN_STACK_SIZE
	.align		4
.L_55:
        /*0150*/ 	.byte	0x04, 0x12
        /*0152*/ 	.short	(.L_57 - .L_56)
	.align		4
.L_56:
        /*0154*/ 	.word	index@(reduce6_d)
        /*0158*/ 	.word	0x00000000


	//----- nvinfo : EIATTR_MIN_STACK_SIZE
	.align		4
.L_57:
        /*015c*/ 	.byte	0x04, 0x12
        /*015e*/ 	.short	(.L_59 - .L_58)
	.align		4
.L_58:
        /*0160*/ 	.word	index@(reduce6_f)
        /*0164*/ 	.word	0x00000000


	//----- nvinfo : EIATTR_MIN_STACK_SIZE
	.align		4
.L_59:
        /*0168*/ 	.byte	0x04, 0x12
        /*016a*/ 	.short	(.L_61 - .L_60)
	.align		4
.L_60:
        /*016c*/ 	.word	index@(reduce6_ui)
        /*0170*/ 	.word	0x00000000


	//----- nvinfo : EIATTR_MIN_STACK_SIZE
	.align		4
.L_61:
        /*0174*/ 	.byte	0x04, 0x12
        /*0176*/ 	.short	(.L_63 - .L_62)
	.align		4
.L_62:
        /*0178*/ 	.word	index@(reduce6_i)
        /*017c*/ 	.word	0x00000000


	//----- nvinfo : EIATTR_MIN_STACK_SIZE
	.align		4
.L_63:
        /*0180*/ 	.byte	0x04, 0x12
        /*0182*/ 	.short	(.L_65 - .L_64)
	.align		4
.L_64:
        /*0184*/ 	.word	index@(reduce6_s)
        /*0188*/ 	.word	0x00000000


	//----- nvinfo : EIATTR_MIN_STACK_SIZE
	.align		4
.L_65:
        /*018c*/ 	.byte	0x04, 0x12
        /*018e*/ 	.short	(.L_67 - .L_66)
	.align		4
.L_66:
        /*0190*/ 	.word	index@(reduce6_uc)
        /*0194*/ 	.word	0x00000000


	//----- nvinfo : EIATTR_MIN_STACK_SIZE
	.align		4
.L_67:
        /*0198*/ 	.byte	0x04, 0x12
        /*019a*/ 	.short	(.L_69 - .L_68)
	.align		4
.L_68:
        /*019c*/ 	.word	index@(reduce6_c)
        /*01a0*/ 	.word	0x00000000


	//----- nvinfo : EIATTR_MIN_STACK_SIZE
	.align		4
.L_69:
        /*01a4*/ 	.byte	0x04, 0x12
        /*01a6*/ 	.short	(.L_71 - .L_70)
	.align		4
.L_70:
        /*01a8*/ 	.word	index@(reduce5_d)
        /*01ac*/ 	.word	0x00000000


	//----- nvinfo : EIATTR_MIN_STACK_SIZE
	.align		4
.L_71:
        /*01b0*/ 	.byte	0x04, 0x12
        /*01b2*/ 	.short	(.L_73 - .L_72)
	.align		4
.L_72:
        /*01b4*/ 	.word	index@(reduce5_f)
        /*01b8*/ 	.word	0x00000000


	//----- nvinfo : EIATTR_MIN_STACK_SIZE
	.align		4
.L_73:
        /*01bc*/ 	.byte	0x04, 0x12
        /*01be*/ 	.short	(.L_75 - .L_74)
	.align		4
.L_74:
        /*01c0*/ 	.word	index@(reduce5_ui)
        /*01c4*/ 	.word	0x00000000


	//----- nvinfo : EIATTR_MIN_STACK_SIZE
	.align		4
.L_75:
        /*01c8*/ 	.byte	0x04, 0x12
        /*01ca*/ 	.short	(.L_77 - .L_76)
	.align		4
.L_76:
        /*01cc*/ 	.word	index@(reduce5_i)
        /*01d0*/ 	.word	0x00000000


	//----- nvinfo : EIATTR_MIN_STACK_SIZE
	.align		4
.L_77:
        /*01d4*/ 	.byte	0x04, 0x12
        /*01d6*/ 	.short	(.L_79 - .L_78)
	.align		4
.L_78:
        /*01d8*/ 	.word	index@(reduce5_s)
        /*01dc*/ 	.word	0x00000000


	//----- nvinfo : EIATTR_MIN_STACK_SIZE
	.align		4
.L_79:
        /*01e0*/ 	.byte	0x04, 0x12
        /*01e2*/ 	.short	(.L_81 - .L_80)
	.align		4
.L_80:
        /*01e4*/ 	.word	index@(reduce5_uc)
        /*01e8*/ 	.word	0x00000000


	//----- nvinfo : EIATTR_MIN_STACK_SIZE
	.align		4
.L_81:
        /*01ec*/ 	.byte	0x04, 0x12
        /*01ee*/ 	.short	(.L_83 - .L_82)
	.align		4
.L_82:
        /*01f0*/ 	.word	index@(reduce5_c)
        /*01f4*/ 	.word	0x00000000
.L_83:


//--------------------- .nv.compat                --------------------------
	.section	.nv.compat,"",@"SHT_CUDA_COMPAT_INFO"
	.align	4
        /*0000*/ 	.byte	0x02, 0x09, 0x00, 0x00, 0x02, 0x02, 0x01, 0x00, 0x02, 0x05, 0x05, 0x00, 0x03, 0x07, 0x01, 0x01
        /*0010*/ 	.byte	0x02, 0x03, 0x00, 0x00, 0x02, 0x06, 0x01, 0x00, 0x04, 0x0b, 0x08, 0x00, 0x01, 0x00, 0x00, 0x00
        /*0020*/ 	.byte	0x00, 0x00, 0x00, 0x00


//--------------------- .nv.info.reduce6_d        --------------------------
	.section	.nv.info.reduce6_d,"",@"SHT_CUDA_INFO"
	.sectionflags	@""
	.align	4


	//----- nvinfo : EIATTR_CUDA_API_VERSION
	.align		4
        /*0000*/ 	.byte	0x04, 0x37
        /*0002*/ 	.short	(.L_85 - .L_84)
.L_84:
        /*0004*/ 	.word	0x00000082


	//----- nvinfo : EIATTR_KPARAM_INFO
	.align		4
.L_85:
        /*0008*/ 	.byte	0x04, 0x17
        /*000a*/ 	.short	(.L_87 - .L_86)
.L_86:
        /*000c*/ 	.word	0x00000000
        /*0010*/ 	.short	0x0004
        /*0012*/ 	.short	0x0018
        /*0014*/ 	.byte	0x00, 0xf0, 0x05, 0x00


	//----- nvinfo : EIATTR_KPARAM_INFO
	.align		4
.L_87:
        /*0018*/ 	.byte	0x04, 0x17
        /*001a*/ 	.short	(.L_89 - .L_88)
.L_88:
        /*001c*/ 	.word	0x00000000
        /*0020*/ 	.short	0x0003
        /*0022*/ 	.short	0x0014
        /*0024*/ 	.byte	0x00, 0xf0, 0x11, 0x00


	//----- nvinfo : EIATTR_KPARAM_INFO
	.align		4
.L_89:
        /*0028*/ 	.byte	0x04, 0x17
        /*002a*/ 	.short	(.L_91 - .L_90)
.L_90:
        /*002c*/ 	.word	0x00000000
        /*0030*/ 	.short	0x0002
        /*0032*/ 	.short	0x0010
        /*0034*/ 	.byte	0x00, 0xf0, 0x11, 0x00


	//----- nvinfo : EIATTR_KPARAM_INFO
	.align		4
.L_91:
        /*0038*/ 	.byte	0x04, 0x17
        /*003a*/ 	.short	(.L_93 - .L_92)
.L_92:
        /*003c*/ 	.word	0x00000000
        /*0040*/ 	.short	0x0001
        /*0042*/ 	.short	0x0008
        /*0044*/ 	.byte	0x00, 0xf5, 0x21, 0x00


	//----- nvinfo : EIATTR_KPARAM_INFO
	.align		4
.L_93:
        /*0048*/ 	.byte	0x04, 0x17
        /*004a*/ 	.short	(.L_95 - .L_94)
.L_94:
        /*004c*/ 	.word	0x00000000
        /*0050*/ 	.short	0x0000
        /*0052*/ 	.short	0x0000
        /*0054*/ 	.byte	0x00, 0xf5, 0x21, 0x00


	//----- nvinfo : EIATTR_SPARSE_MMA_MASK
	.align		4
.L_95:
        /*0058*/ 	.byte	0x03, 0x50
        /*005a*/ 	.short	0x0000


	//----- nvinfo : EIATTR_MAXREG_COUNT
	.align		4
        /*005c*/ 	.byte	0x03, 0x1b
        /*005e*/ 	.short	0x00ff


	//----- nvinfo : EIATTR_NUM_BARRIERS
	.align		4
        /*0060*/ 	.byte	0x02, 0x4c
        /*0062*/ 	.byte	0x01
	.zero		1


	//----- nvinfo : EIATTR_MERCURY_ISA_VERSION
	.align		4
        /*0064*/ 	.byte	0x03, 0x5f
        /*0066*/ 	.short	0x0101


	//----- nvinfo : EIATTR_VRC_CTA_INIT_COUNT
	.align		4
        /*0068*/ 	.byte	0x02, 0x4a
	.zero		1
	.zero		1


	//----- nvinfo : EIATTR_EXIT_INSTR_OFFSETS
	.align		4
        /*006c*/ 	.byte	0x04, 0x1c
        /*006e*/ 	.short	(.L_97 - .L_96)


	//   ....[0]....
.L_96:
        /*0070*/ 	.word	0x00000460


	//   ....[1]....
        /*0074*/ 	.word	0x00000700


	//   ....[2]....
        /*0078*/ 	.word	0x00000750


	//----- nvinfo : EIATTR_CRS_STACK_SIZE
	.align		4
.L_97:
        /*007c*/ 	.byte	0x04, 0x1e
        /*007e*/ 	.short	(.L_99 - .L_98)
.L_98:
        /*0080*/ 	.word	0x00000000


	//----- nvinfo : EIATTR_CBANK_PARAM_SIZE
	.align		4
.L_99:
        /*0084*/ 	.byte	0x03, 0x19
        /*0086*/ 	.short	0x0019


	//----- nvinfo : EIATTR_PARAM_CBANK
	.align		4
        /*0088*/ 	.byte	0x04, 0x0a
        /*008a*/ 	.short	(.L_101 - .L_100)
	.align		4
.L_100:
        /*008c*/ 	.word	index@(.nv.constant0.reduce6_d)
        /*0090*/ 	.short	0x0380
        /*0092*/ 	.short	0x0019


	//----- nvinfo : EIATTR_SW_WAR
	.align		4
.L_101:
        /*0094*/ 	.byte	0x04, 0x36
        /*0096*/ 	.short	(.L_103 - .L_102)
.L_102:
        /*0098*/ 	.word	0x00000008
.L_103:


//--------------------- .nv.info.reduce6_f        --------------------------
	.section	.nv.info.reduce6_f,"",@"SHT_CUDA_INFO"
	.sectionflags	@""
	.align	4


	//----- nvinfo : EIATTR_CUDA_API_VERSION
	.align		4
        /*0000*/ 	.byte	0x04, 0x37
        /*0002*/ 	.short	(.L_105 - .L_104)
.L_104:
        /*0004*/ 	.word	0x00000082


	//----- nvinfo : EIATTR_KPARAM_INFO
	.align		4
.L_105:
        /*0008*/ 	.byte	0x04, 0x17
        /*000a*/ 	.short	(.L_107 - .L_106)
.L_106:
        /*000c*/ 	.word	0x00000000
        /*0010*/ 	.short	0x0004
        /*0012*/ 	.short	0x0018
        /*0014*/ 	.byte	0x00, 0xf0, 0x05, 0x00


	//----- nvinfo : EIATTR_KPARAM_INFO
	.align		4
.L_107:
        /*0018*/ 	.byte	0x04, 0x17
        /*001a*/ 	.short	(.L_109 - .L_108)
.L_108:
        /*001c*/ 	.word	0x00000000
        /*0020*/ 	.short	0x0003
        /*0022*/ 	.short	0x0014
        /*0024*/ 	.byte	0x00, 0xf0, 0x11, 0x00


	//----- nvinfo : EIATTR_KPARAM_INFO
	.align		4
.L_109:
        /*0028*/ 	.byte	0x04, 0x17
        /*002a*/ 	.short	(.L_111 - .L_110)
.L_110:
        /*002c*/ 	.word	0x00000000
        /*0030*/ 	.short	0x0002
        /*0032*/ 	.short	0x0010
        /*0034*/ 	.byte	0x00, 0xf0, 0x11, 0x00


	//----- nvinfo : EIATTR_KPARAM_INFO
	.align		4
.L_111:
        /*0038*/ 	.byte	0x04, 0x17
        /*003a*/ 	.short	(.L_113 - .L_112)
.L_112:
        /*003c*/ 	.word	0x00000000
        /*0040*/ 	.short	0x0001
        /*0042*/ 	.short	0x0008
        /*0044*/ 	.byte	0x00, 0xf5, 0x21, 0x00


	//----- nvinfo : EIATTR_KPARAM_INFO
	.align		4
.L_113:
        /*0048*/ 	.byte	0x04, 0x17
        /*004a*/ 	.short	(.L_115 - .L_114)
.L_114:
        /*004c*/ 	.word	0x00000000
        /*0050*/ 	.short	0x0000
        /*0052*/ 	.short	0x0000
        /*0054*/ 	.byte	0x00, 0xf5, 0x21, 0x00


	//----- nvinfo : EIATTR_SPARSE_MMA_MASK
	.align		4
.L_115:
        /*0058*/ 	.byte	0x03, 0x50
        /*005a*/ 	.short	0x0000


	//----- nvinfo : EIATTR_MAXREG_COUNT
	.align		4
        /*005c*/ 	.byte	0x03, 0x1b
        /*005e*/ 	.short	0x00ff


	//----- nvinfo : EIATTR_NUM_BARRIERS
	.align		4
        /*0060*/ 	.byte	0x02, 0x4c
        /*0062*/ 	.byte	0x01
	.zero		1


	//----- nvinfo : EIATTR_MERCURY_ISA_VERSION
	.align		4
        /*0064*/ 	.byte	0x03, 0x5f
        /*0066*/ 	.short	0x0101


	//----- nvinfo : EIATTR_VRC_CTA_INIT_COUNT
	.align		4
        /*0068*/ 	.byte	0x02, 0x4a
	.zero		1
	.zero		1


	//----- nvinfo : EIATTR_EXIT_INSTR_OFFSETS
	.align		4
        /*006c*/ 	.byte	0x04, 0x1c
        /*006e*/ 	.short	(.L_117 - .L_116)


	//   ....[0]....
.L_116:
        /*0070*/ 	.word	0x00000460


	//   ....[1]....
        /*0074*/ 	.word	0x00000700


	//   ....[2]....
        /*0078*/ 	.word	0x00000750


	//----- nvinfo : EIATTR_CRS_STACK_SIZE
	.align		4
.L_117:
        /*007c*/ 	.byte	0x04, 0x1e
        /*007e*/ 	.short	(.L_119 - .L_118)
.L_118:
        /*0080*/ 	.word	0x00000000


	//----- nvinfo : EIATTR_CBANK_PARAM_SIZE
	.align		4
.L_119:
        /*0084*/ 	.byte	0x03, 0x19
        /*0086*/ 	.short	0x0019


	//----- nvinfo : EIATTR_PARAM_CBANK
	.align		4
        /*0088*/ 	.byte	0x04, 0x0a
        /*008a*/ 	.short	(.L_121 - .L_120)
	.align		4
.L_120:
        /*008c*/ 	.word	index@(.nv.constant0.reduce6_f)
        /*0090*/ 	.short	0x0380
        /*0092*/ 	.short	0x0019


	//----- nvinfo : EIATTR_SW_WAR
	.align		4
.L_121:
        /*0094*/ 	.byte	0x04, 0x36
        /*0096*/ 	.short	(.L_123 - .L_122)
.L_122:
        /*0098*/ 	.word	0x00000008
.L_123:


//--------------------- .nv.info.reduce6_ui       --------------------------
	.section	.nv.info.reduce6_ui,"",@"SHT_CUDA_INFO"
	.sectionflags	@""
	.align	4


	//----- nvinfo : EIATTR_CUDA_API_VERSION
	.align		4
        /*0000*/ 	.byte	0x04, 0x37
        /*0002*/ 	.short	(.L_125 - .L_124)
.L_124:
        /*0004*/ 	.word	0x00000082


	//----- nvinfo : EIATTR_KPARAM_INFO
	.align		4
.L_125:
        /*0008*/ 	.byte	0x04, 0x17
        /*000a*/ 	.short	(.L_127 - .L_126)
.L_126:
        /*000c*/ 	.word	0x00000000
        /*0010*/ 	.short	0x0004
        /*0012*/ 	.short	0x0018
        /*0014*/ 	.byte	0x00, 0xf0, 0x05, 0x00


	//----- nvinfo : EIATTR_KPARAM_INFO
	.align		4
.L_127:
        /*0018*/ 	.byte	0x04, 0x17
        /*001a*/ 	.short	(.L_129 - .L_128)
.L_128:
        /*001c*/ 	.word	0x00000000
        /*0020*/ 	.short	0x0003
        /*0022*/ 	.short	0x0014
        /*0024*/ 	.byte	0x00, 0xf0, 0x11, 0x00


	//----- nvinfo : EIATTR_KPARAM_INFO
	.align		4
.L_129:
        /*0028*/ 	.byte	0x04, 0x17
        /*002a*/ 	.short	(.L_131 - .L_130)
.L_130:
        /*002c*/ 	.word	0x00000000
        /*0030*/ 	.short	0x0002
        /*0032*/ 	.short	0x0010
        /*0034*/ 	.byte	0x00, 0xf0, 0x11, 0x00


	//----- nvinfo : EIATTR_KPARAM_INFO
	.align		4
.L_131:
        /*0038*/ 	.byte	0x04, 0x17
        /*003a*/ 	.short	(.L_133 - .L_132)
.L_132:
        /*003c*/ 	.word	0x00000000
        /*0040*/ 	.short	0x0001
        /*0042*/ 	.short	0x0008
        /*0044*/ 	.byte	0x00, 0xf5, 0x21, 0x00


	//----- nvinfo : EIATTR_KPARAM_INFO
	.align		4
.L_133:
        /*0048*/ 	.byte	0x04, 0x17
        /*004a*/ 	.short	(.L_135 - .L_134)
.L_134:
        /*004c*/ 	.word	0x00000000
        /*0050*/ 	.short	0x0000
        /*0052*/ 	.short	0x0000
        /*0054*/ 	.byte	0x00, 0xf5, 0x21, 0x00


	//----- nvinfo : EIATTR_SPARSE_MMA_MASK
	.align		4
.L_135:
        /*0058*/ 	.byte	0x03, 0x50
        /*005a*/ 	.short	0x0000


	//----- nvinfo : EIATTR_MAXREG_COUNT
	.align		4
        /*005c*/ 	.byte	0x03, 0x1b
        /*005e*/ 	.short	0x00ff


	//----- nvinfo : EIATTR_NUM_BARRIERS
	.align		4
        /*0060*/ 	.byte	0x02, 0x4c
        /*0062*/ 	.byte	0x01
	.zero		1


	//----- nvinfo : EIATTR_MERCURY_ISA_VERSION
	.align		4
        /*0064*/ 	.byte	0x03, 0x5f
        /*0066*/ 	.short	0x0101


	//----- nvinfo : EIATTR_VRC_CTA_INIT_COUNT
	.align		4
        /*0068*/ 	.byte	0x02, 0x4a
	.zero		1
	.zero		1


	//----- nvinfo : EIATTR_EXIT_INSTR_OFFSETS
	.align		4
        /*006c*/ 	.byte	0x04, 0x1c
        /*006e*/ 	.short	(.L_137 - .L_136)


	//   ....[0]....
.L_136:
        /*0070*/ 	.word	0x00000460


	//   ....[1]....
        /*0074*/ 	.word	0x00000700


	//   ....[2]....
        /*0078*/ 	.word	0x00000750


	//----- nvinfo : EIATTR_CRS_STACK_SIZE
	.align		4
.L_137:
        /*007c*/ 	.byte	0x04, 0x1e
        /*007e*/ 	.short	(.L_139 - .L_138)
.L_138:
        /*0080*/ 	.word	0x00000000


	//----- nvinfo : EIATTR_CBANK_PARAM_SIZE
	.align		4
.L_139:
        /*0084*/ 	.byte	0x03, 0x19
        /*0086*/ 	.short	0x0019


	//----- nvinfo : EIATTR_PARAM_CBANK
	.align		4
        /*0088*/ 	.byte	0x04, 0x0a
        /*008a*/ 	.short	(.L_141 - .L_140)
	.align		4
.L_140:
        /*008c*/ 	.word	index@(.nv.constant0.reduce6_ui)
        /*0090*/ 	.short	0x0380
        /*0092*/ 	.short	0x0019


	//----- nvinfo : EIATTR_SW_WAR
	.align		4
.L_141:
        /*0094*/ 	.byte	0x04, 0x36
        /*0096*/ 	.short	(.L_143 - .L_142)
.L_142:
        /*0098*/ 	.word	0x00000008
.L_143:


//--------------------- .nv.info.reduce6_i        --------------------------
	.section	.nv.info.reduce6_i,"",@"SHT_CUDA_INFO"
	.sectionflags	@""
	.align	4


	//----- nvinfo : EIATTR_CUDA_API_VERSION
	.align		4
        /*0000*/ 	.byte	0x04, 0x37
        /*0002*/ 	.short	(.L_145 - .L_144)
.L_144:
        /*0004*/ 	.word	0x00000082


	//----- nvinfo : EIATTR_KPARAM_INFO
	.align		4
.L_145:
        /*0008*/ 	.byte	0x04, 0x17
        /*000a*/ 	.short	(.L_147 - .L_146)
.L_146:
        /*000c*/ 	.word	0x00000000
        /*0010*/ 	.short	0x0004
        /*0012*/ 	.short	0x0018
        /*0014*/ 	.byte	0x00, 0xf0, 0x05, 0x00


	//----- nvinfo : EIATTR_KPARAM_INFO
	.align		4
.L_147:
        /*0018*/ 	.byte	0x04, 0x17
        /*001a*/ 	.short	(.L_149 - .L_148)
.L_148:
        /*001c*/ 	.word	0x00000000
        /*0020*/ 	.short	0x0003
        /*0022*/ 	.short	0x0014
        /*0024*/ 	.byte	0x00, 0xf0, 0x11, 0x00


	//----- nvinfo : EIATTR_KPARAM_INFO
	.align		4
.L_149:
        /*0028*/ 	.byte	0x04, 0x17
        /*002a*/ 	.short	(.L_151 - .L_150)
.L_150:
        /*002c*/ 	.word	0x00000000
        /*0030*/ 	.short	0x0002
        /*0032*/ 	.short	0x0010
        /*0034*/ 	.byte	0x00, 0xf0, 0x11, 0x00


	//----- nvinfo : EIATTR_KPARAM_INFO
	.align		4
.L_151:
        /*0038*/ 	.byte	0x04, 0x17
        /*003a*/ 	.short	(.L_153 - .L_152)
.L_152:
        /*003c*/ 	.word	0x00000000
        /*0040*/ 	.short	0x0001
        /*0042*/ 	.short	0x0008
        /*0044*/ 	.byte	0x00, 0xf5, 0x21, 0x00


	//----- nvinfo : EIATTR_KPARAM_INFO
	.align		4
.L_153:
        /*0048*/ 	.byte	0x04, 0x17
        /*004a*/ 	.short	(.L_155 - .L_154)
.L_154:
        /*004c*/ 	.word	0x00000000
        /*0050*/ 	.short	0x0000
        /*0052*/ 	.short	0x0000
        /*0054*/ 	.byte	0x00, 0xf5, 0x21, 0x00


	//----- nvinfo : EIATTR_SPARSE_MMA_MASK
	.align		4
.L_155:
        /*0058*/ 	.byte	0x03, 0x50
        /*005a*/ 	.short	0x0000


	//----- nvinfo : EIATTR_MAXREG_COUNT
	.align		4
        /*005c*/ 	.byte	0x03, 0x1b
        /*005e*/ 	.short	0x00ff


	//----- nvinfo : EIATTR_NUM_BARRIERS
	.align		4
        /*0060*/ 	.byte	0x02, 0x4c
        /*0062*/ 	.byte	0x01
	.zero		1


	//----- nvinfo : EIATTR_MERCURY_ISA_VERSION
	.align		4
        /*0064*/ 	.byte	0x03, 0x5f
        /*0066*/ 	.short	0x0101


	//----- nvinfo : EIATTR_VRC_CTA_INIT_COUNT
	.align		4
        /*0068*/ 	.byte	0x02, 0x4a
	.zero		1
	.zero		1


	//----- nvinfo : EIATTR_EXIT_INSTR_OFFSETS
	.align		4
        /*006c*/ 	.byte	0x04, 0x1c
        /*006e*/ 	.short	(.L_157 - .L_156)


	//   ....[0]....
.L_156:
        /*0070*/ 	.word	0x00000460


	//   ....[1]....
        /*0074*/ 	.word	0x00000700


	//   ....[2]....
        /*0078*/ 	.word	0x00000750


	//----- nvinfo : EIATTR_CRS_STACK_SIZE
	.align		4
.L_157:
        /*007c*/ 	.byte	0x04, 0x1e
        /*007e*/ 	.short	(.L_159 - .L_158)
.L_158:
        /*0080*/ 	.word	0x00000000


	//----- nvinfo : EIATTR_CBANK_PARAM_SIZE
	.align		4
.L_159:
        /*0084*/ 	.byte	0x03, 0x19
        /*0086*/ 	.short	0x0019


	//----- nvinfo : EIATTR_PARAM_CBANK
	.align		4
        /*0088*/ 	.byte	0x04, 0x0a
        /*008a*/ 	.short	(.L_161 - .L_160)
	.align		4
.L_160:
        /*008c*/ 	.word	index@(.nv.constant0.reduce6_i)
        /*0090*/ 	.short	0x0380
        /*0092*/ 	.short	0x0019


	//----- nvinfo : EIATTR_SW_WAR
	.align		4
.L_161:
        /*0094*/ 	.byte	0x04, 0x36
        /*0096*/ 	.short	(.L_163 - .L_162)
.L_162:
        /*0098*/ 	.word	0x00000008
.L_163:


//--------------------- .nv.info.reduce6_s        --------------------------
	.section	.nv.info.reduce6_s,"",@"SHT_CUDA_INFO"
	.sectionflags	@""
	.align	4


	//----- nvinfo : EIATTR_CUDA_API_VERSION
	.align		4
        /*0000*/ 	.byte	0x04, 0x37
        /*0002*/ 	.short	(.L_165 - .L_164)
.L_164:
        /*0004*/ 	.word	0x00000082


	//----- nvinfo : EIATTR_KPARAM_INFO
	.align		4
.L_165:
        /*0008*/ 	.byte	0x04, 0x17
        /*000a*/ 	.short	(.L_167 - .L_166)
.L_166:
        /*000c*/ 	.word	0x00000000
        /*0010*/ 	.short	0x0004
        /*0012*/ 	.short	0x0018
        /*0014*/ 	.byte	0x00, 0xf0, 0x05, 0x00


	//----- nvinfo : EIATTR_KPARAM_INFO
	.align		4
.L_167:
        /*0018*/ 	.byte	0x04, 0x17
        /*001a*/ 	.short	(.L_169 - .L_168)
.L_168:
        /*001c*/ 	.word	0x00000000
        /*0020*/ 	.short	0x0003
        /*0022*/ 	.short	0x0014
        /*0024*/ 	.byte	0x00, 0xf0, 0x11, 0x00


	//----- nvinfo : EIATTR_KPARAM_INFO
	.align		4
.L_169:
        /*0028*/ 	.byte	0x04, 0x17
        /*002a*/ 	.short	(.L_171 - .L_170)
.L_170:
        /*002c*/ 	.word	0x00000000
        /*0030*/ 	.short	0x0002
        /*0032*/ 	.short	0x0010
        /*0034*/ 	.byte	0x00, 0xf0, 0x11, 0x00


	//----- nvinfo : EIATTR_KPARAM_INFO
	.align		4
.L_171:
        /*0038*/ 	.byte	0x04, 0x17
        /*003a*/ 	.short	(.L_173 - .L_172)
.L_172:
        /*003c*/ 	.word	0x00000000
        /*0040*/ 	.short	0x0001
        /*0042*/ 	.short	0x0008
        /*0044*/ 	.byte	0x00, 0xf5, 0x21, 0x00


	//----- nvinfo : EIATTR_KPARAM_INFO
	.align		4
.L_173:
        /*0048*/ 	.byte	0x04, 0x17
        /*004a*/ 	.short	(.L_175 - .L_174)
.L_174:
        /*004c*/ 	.word	0x00000000
        /*0050*/ 	.short	0x0000
        /*0052*/ 	.short	0x0000
        /*0054*/ 	.byte	0x00, 0xf5, 0x21, 0x00


	//----- nvinfo : EIATTR_SPARSE_MMA_MASK
	.align		4
.L_175:
        /*0058*/ 	.byte	0x03, 0x50
        /*005a*/ 	.short	0x0000


	//----- nvinfo : EIATTR_MAXREG_COUNT
	.align		4
        /*005c*/ 	.byte	0x03, 0x1b
        /*005e*/ 	.short	0x00ff


	//----- nvinfo : EIATTR_NUM_BARRIERS
	.align		4
        /*0060*/ 	.byte	0x02, 0x4c
        /*0062*/ 	.byte	0x01
	.zero		1


	//----- nvinfo : EIATTR_MERCURY_ISA_VERSION
	.align		4
        /*0064*/ 	.byte	0x03, 0x5f
        /*0066*/ 	.short	0x0101


	//----- nvinfo : EIATTR_VRC_CTA_INIT_COUNT
	.align		4
        /*0068*/ 	.byte	0x02, 0x4a
	.zero		1
	.zero		1


	//----- nvinfo : EIATTR_EXIT_INSTR_OFFSETS
	.align		4
        /*006c*/ 	.byte	0x04, 0x1c
        /*006e*/ 	.short	(.L_177 - .L_176)


	//   ....[0]....
.L_176:
        /*0070*/ 	.word	0x000004a0


	//   ....[1]....
        /*0074*/ 	.word	0x00000790


	//   ....[2]....
        /*0078*/ 	.word	0x000007e0


	//----- nvinfo : EIATTR_CRS_STACK_SIZE
	.align		4
.L_177:
        /*007c*/ 	.byte	0x04, 0x1e
        /*007e*/ 	.short	(.L_179 - .L_178)
.L_178:
        /*0080*/ 	.word	0x00000000


	//----- nvinfo : EIATTR_CBANK_PARAM_SIZE
	.align		4
.L_179:
        /*0084*/ 	.byte	0x03, 0x19
        /*0086*/ 	.short	0x0019


	//----- nvinfo : EIATTR_PARAM_CBANK
	.align		4
        /*0088*/ 	.byte	0x04, 0x0a
        /*008a*/ 	.short	(.L_181 - .L_180)
	.align		4
.L_180:
        /*008c*/ 	.word	index@(.nv.constant0.reduce6_s)
        /*0090*/ 	.short	0x0380
        /*0092*/ 	.short	0x0019


	//----- nvinfo : EIATTR_SW_WAR
	.align		4
.L_181:
        /*0094*/ 	.byte	0x04, 0x36
        /*0096*/ 	.short	(.L_183 - .L_182)
.L_182:
        /*0098*/ 	.word	0x00000008
.L_183:


//--------------------- .nv.info.reduce6_uc       --------------------------
	.section	.nv.info.reduce6_uc,"",@"SHT_CUDA_INFO"
	.sectionflags	@""
	.align	4


	//----- nvinfo : EIATTR_CUDA_API_VERSION
	.align		4
        /*0000*/ 	.byte	0x04, 0x37
        /*0002*/ 	.short	(.L_185 - .L_184)
.L_184:
        /*0004*/ 	.word	0x00000082


	//----- nvinfo : EIATTR_KPARAM_INFO
	.align		4
.L_185:
        /*0008*/ 	.byte	0x04, 0x17
        /*000a*/ 	.short	(.L_187 - .L_186)
.L_186:
        /*000c*/ 	.word	0x00000000
        /*0010*/ 	.short	0x0004
        /*0012*/ 	.short	0x0018
        /*0014*/ 	.byte	0x00, 0xf0, 0x05, 0x00


	//----- nvinfo : EIATTR_KPARAM_INFO
	.align		4
.L_187:
        /*0018*/ 	.byte	0x04, 0x17
        /*001a*/ 	.short	(.L_189 - .L_188)
.L_188:
        /*001c*/ 	.word	0x00000000
        /*0020*/ 	.short	0x0003
        /*0022*/ 	.short	0x0014
        /*0024*/ 	.byte	0x00, 0xf0, 0x11, 0x00


	//----- nvinfo : EIATTR_KPARAM_INFO
	.align		4
.L_189:
        /*0028*/ 	.byte	0x04, 0x17
        /*002a*/ 	.short	(.L_191 - .L_190)
.L_190:
        /*002c*/ 	.word	0x00000000
        /*0030*/ 	.short	0x0002
        /*0032*/ 	.short	0x0010
        /*0034*/ 	.byte	0x00, 0xf0, 0x11, 0x00


	//----- nvinfo : EIATTR_KPARAM_INFO
	.align		4
.L_191:
        /*0038*/ 	.byte	0x04, 0x17
        /*003a*/ 	.short	(.L_193 - .L_192)
.L_192:
        /*003c*/ 	.word	0x00000000
        /*0040*/ 	.short	0x0001
        /*0042*/ 	.short	0x0008
        /*0044*/ 	.byte	0x00, 0xf5, 0x21, 0x00


	//----- nvinfo : EIATTR_KPARAM_INFO
	.align		4
.L_193:
        /*0048*/ 	.byte	0x04, 0x17
        /*004a*/ 	.short	(.L_195 - .L_194)
.L_194:
        /*004c*/ 	.word	0x00000000
        /*0050*/ 	.short	0x0000
        /*0052*/ 	.short	0x0000
        /*0054*/ 	.byte	0x00, 0xf5, 0x21, 0x00


	//----- nvinfo : EIATTR_SPARSE_MMA_MASK
	.align		4
.L_195:
        /*0058*/ 	.byte	0x03, 0x50
        /*005a*/ 	.short	0x0000


	//----- nvinfo : EIATTR_MAXREG_COUNT
	.align		4
        /*005c*/ 	.byte	0x03, 0x1b
        /*005e*/ 	.short	0x00ff


	//----- nvinfo : EIATTR_NUM_BARRIERS
	.align		4
        /*0060*/ 	.byte	0x02, 0x4c
        /*0062*/ 	.byte	0x01
	.zero		1


	//----- nvinfo : EIATTR_MERCURY_ISA_VERSION
	.align		4
        /*0064*/ 	.byte	0x03, 0x5f
        /*0066*/ 	.short	0x0101


	//----- nvinfo : EIATTR_VRC_CTA_INIT_COUNT
	.align		4
        /*0068*/ 	.byte	0x02, 0x4a
	.zero		1
	.zero		1


	//----- nvinfo : EIATTR_EXIT_INSTR_OFFSETS
	.align		4
        /*006c*/ 	.byte	0x04, 0x1c
        /*006e*/ 	.short	(.L_197 - .L_196)


	//   ....[0]....
.L_196:
        /*0070*/ 	.word	0x000004a0


	//   ....[1]....
        /*0074*/ 	.word	0x00000790


	//   ....[2]....
        /*0078*/ 	.word	0x00000810


	//----- nvinfo : EIATTR_CRS_STACK_SIZE
	.align		4
.L_197:
        /*007c*/ 	.byte	0x04, 0x1e
        /*007e*/ 	.short	(.L_199 - .L_198)
.L_198:
        /*0080*/ 	.word	0x00000000


	//----- nvinfo : EIATTR_CBANK_PARAM_SIZE
	.align		4
.L_199:
        /*0084*/ 	.byte	0x03, 0x19
        /*0086*/ 	.short	0x0019


	//----- nvinfo : EIATTR_PARAM_CBANK
	.align		4
        /*0088*/ 	.byte	0x04, 0x0a
        /*008a*/ 	.short	(.L_201 - .L_200)
	.align		4
.L_200:
        /*008c*/ 	.word	index@(.nv.constant0.reduce6_uc)
        /*0090*/ 	.short	0x0380
        /*0092*/ 	.short	0x0019


	//----- nvinfo : EIATTR_SW_WAR
	.align		4
.L_201:
        /*0094*/ 	.byte	0x04, 0x36
        /*0096*/ 	.short	(.L_203 - .L_202)
.L_202:
        /*0098*/ 	.word	0x00000008
.L_203:


//--------------------- .nv.info.reduce6_c        --------------------------
	.section	.nv.info.reduce6_c,"",@"SHT_CUDA_INFO"
	.sectionflags	@""
	.align	4


	//----- nvinfo : EIATTR_CUDA_API_VERSION
	.align		4
        /*0000*/ 	.byte	0x04, 0x37
        /*0002*/ 	.short	(.L_205 - .L_204)
.L_204:
        /*0004*/ 	.word	0x00000082


	//----- nvinfo : EIATTR_KPARAM_INFO
	.align		4
.L_205:
        /*0008*/ 	.byte	0x04, 0x17
        /*000a*/ 	.short	(.L_207 - .L_206)
.L_206:
        /*000c*/ 	.word	0x00000000
        /*0010*/ 	.short	0x0004
        /*0012*/ 	.short	0x0018
        /*0014*/ 	.byte	0x00, 0xf0, 0x05, 0x00


	//----- nvinfo : EIATTR_KPARAM_INFO
	.align		4
.L_207:
        /*0018*/ 	.byte	0x04, 0x17
        /*001a*/ 	.short	(.L_209 - .L_208)
.L_208:
        /*001c*/ 	.word	0x00000000
        /*0020*/ 	.short	0x0003
        /*0022*/ 	.short	0x0014
        /*0024*/ 	.byte	0x00, 0xf0, 0x11, 0x00


	//----- nvinfo : EIATTR_KPARAM_INFO
	.align		4
.L_209:
        /*0028*/ 	.byte	0x04, 0x17
        /*002a*/ 	.short	(.L_211 - .L_210)
.L_210:
        /*002c*/ 	.word	0x00000000
        /*0030*/ 	.short	0x0002
        /*0032*/ 	.short	0x0010
        /*0034*/ 	.byte	0x00, 0xf0, 0x11, 0x00


	//----- nvinfo : EIATTR_KPARAM_INFO
	.align		4
.L_211:
        /*0038*/ 	.byte	0x04, 0x17
        /*003a*/ 	.short	(.L_213 - .L_212)
.L_212:
        /*003c*/ 	.word	0x00000000
        /*0040*/ 	.short	0x0001
        /*0042*/ 	.short	0x0008
        /*0044*/ 	.byte	0x00, 0xf5, 0x21, 0x00


	//----- nvinfo : EIATTR_KPARAM_INFO
	.align		4
.L_213:
        /*0048*/ 	.byte	0x04, 0x17
        /*004a*/ 	.short	(.L_215 - .L_214)
.L_214:
        /*004c*/ 	.word	0x00000000
        /*0050*/ 	.short	0x0000
        /*0052*/ 	.short	0x0000
        /*0054*/ 	.byte	0x00, 0xf5, 0x21, 0x00


	//----- nvinfo : EIATTR_SPARSE_MMA_MASK
	.align		4
.L_215:
        /*0058*/ 	.byte	0x03, 0x50
        /*005a*/ 	.short	0x0000


	//----- nvinfo : EIATTR_MAXREG_COUNT
	.align		4
        /*005c*/ 	.byte	0x03, 0x1b
        /*005e*/ 	.short	0x00ff


	//----- nvinfo : EIATTR_NUM_BARRIERS
	.align		4
        /*0060*/ 	.byte	0x02, 0x4c
        /*0062*/ 	.byte	0x01
	.zero		1


	//----- nvinfo : EIATTR_MERCURY_ISA_VERSION
	.align		4
        /*0064*/ 	.byte	0x03, 0x5f
        /*0066*/ 	.short	0x0101


	//----- nvinfo : EIATTR_VRC_CTA_INIT_COUNT
	.align		4
        /*0068*/ 	.byte	0x02, 0x4a
	.zero		1
	.zero		1


	//----- nvinfo : EIATTR_EXIT_INSTR_OFFSETS
	.align		4
        /*006c*/ 	.byte	0x04, 0x1c
        /*006e*/ 	.short	(.L_217 - .L_216)


	//   ....[0]....
.L_216:
        /*0070*/ 	.word	0x000004a0


	//   ....[1]....
        /*0074*/ 	.word	0x00000790


	//   ....[2]....
        /*0078*/ 	.word	0x00000810


	//----- nvinfo : EIATTR_CRS_STACK_SIZE
	.align		4
.L_217:
        /*007c*/ 	.byte	0x04, 0x1e
        /*007e*/ 	.short	(.L_219 - .L_218)
.L_218:
        /*0080*/ 	.word	0x00000000


	//----- nvinfo : EIATTR_CBANK_PARAM_SIZE
	.align		4
.L_219:
        /*0084*/ 	.byte	0x03, 0x19
        /*0086*/ 	.short	0x0019


	//----- nvinfo : EIATTR_PARAM_CBANK
	.align		4
        /*0088*/ 	.byte	0x04, 0x0a
        /*008a*/ 	.short	(.L_221 - .L_220)
	.align		4
.L_220:
        /*008c*/ 	.word	index@(.nv.constant0.reduce6_c)
        /*0090*/ 	.short	0x0380
        /*0092*/ 	.short	0x0019


	//----- nvinfo : EIATTR_SW_WAR
	.align		4
.L_221:
        /*0094*/ 	.byte	0x04, 0x36
        /*0096*/ 	.short	(.L_223 - .L_222)
.L_222:
        /*0098*/ 	.word	0x00000008
.L_223:


//--------------------- .nv.info.reduce5_d        --------------------------
	.section	.nv.info.reduce5_d,"",@"SHT_CUDA_INFO"
	.sectionflags	@""
	.align	4


	//----- nvinfo : EIATTR_CUDA_API_VERSION
	.align		4
        /*0000*/ 	.byte	0x04, 0x37
        /*0002*/ 	.short	(.L_225 - .L_224)
.L_224:
        /*0004*/ 	.word	0x00000082


	//----- nvinfo : EIATTR_KPARAM_INFO
	.align		4
.L_225:
        /*0008*/ 	.byte	0x04, 0x17
        /*000a*/ 	.short	(.L_227 - .L_226)
.L_226:
        /*000c*/ 	.word	0x00000000
        /*0010*/ 	.short	0x0003
        /*0012*/ 	.short	0x0014
        /*0014*/ 	.byte	0x00, 0xf0, 0x11, 0x00


	//----- nvinfo : EIATTR_KPARAM_INFO
	.align		4
.L_227:
        /*0018*/ 	.byte	0x04, 0x17
        /*001a*/ 	.short	(.L_229 - .L_228)
.L_228:
        /*001c*/ 	.word	0x00000000
        /*0020*/ 	.short	0x0002
        /*0022*/ 	.short	0x0010
        /*0024*/ 	.byte	0x00, 0xf0, 0x11, 0x00


	//----- nvinfo : EIATTR_KPARAM_INFO
	.align		4
.L_229:
        /*0028*/ 	.byte	0x04, 0x17
        /*002a*/ 	.short	(.L_231 - .L_230)
.L_230:
        /*002c*/ 	.word	0x00000000
        /*0030*/ 	.short	0x0001
        /*0032*/ 	.short	0x0008
        /*0034*/ 	.byte	0x00, 0xf5, 0x21, 0x00


	//----- nvinfo : EIATTR_KPARAM_INFO
	.align		4
.L_231:
        /*0038*/ 	.byte	0x04, 0x17
        /*003a*/ 	.short	(.L_233 - .L_232)
.L_232:
        /*003c*/ 	.word	0x00000000
        /*0040*/ 	.short	0x0000
        /*0042*/ 	.short	0x0000
        /*0044*/ 	.byte	0x00, 0xf5, 0x21, 0x00


	//----- nvinfo : EIATTR_SPARSE_MMA_MASK
	.align		4
.L_233:
        /*0048*/ 	.byte	0x03, 0x50
        /*004a*/ 	.short	0x0000


	//----- nvinfo : EIATTR_MAXREG_COUNT
	.align		4
        /*004c*/ 	.byte	0x03, 0x1b
        /*004e*/ 	.short	0x00ff


	//----- nvinfo : EIATTR_NUM_BARRIERS
	.align		4
        /*0050*/ 	.byte	0x02, 0x4c
        /*0052*/ 	.byte	0x01
	.zero		1


	//----- nvinfo : EIATTR_MERCURY_ISA_VERSION
	.align		4
        /*0054*/ 	.byte	0x03, 0x5f
        /*0056*/ 	.short	0x0101


	//----- nvinfo : EIATTR_VRC_CTA_INIT_COUNT
	.align		4
        /*0058*/ 	.byte	0x02, 0x4a
	.zero		1
	.zero		1


	//----- nvinfo : EIATTR_EXIT_INSTR_OFFSETS
	.align		4
        /*005c*/ 	.byte	0x04, 0x1c
        /*005e*/ 	.short	(.L_235 - .L_234)


	//   ....[0]....
.L_234:
        /*0060*/ 	.word	0x00000300


	//   ....[1]....
        /*0064*/ 	.word	0x00000540


	//   ....[2]....
        /*0068*/ 	.word	0x00000590


	//----- nvinfo : EIATTR_CBANK_PARAM_SIZE
	.align		4
.L_235:
        /*006c*/ 	.byte	0x03, 0x19
        /*006e*/ 	.short	0x0018


	//----- nvinfo : EIATTR_PARAM_CBANK
	.align		4
        /*0070*/ 	.byte	0x04, 0x0a
        /*0072*/ 	.short	(.L_237 - .L_236)
	.align		4
.L_236:
        /*0074*/ 	.word	index@(.nv.constant0.reduce5_d)
        /*0078*/ 	.short	0x0380
        /*007a*/ 	.short	0x0018


	//----- nvinfo : EIATTR_SW_WAR
	.align		4
.L_237:
        /*007c*/ 	.byte	0x04, 0x36
        /*007e*/ 	.short	(.L_239 - .L_238)
.L_238:
        /*0080*/ 	.word	0x00000008
.L_239:


//--------------------- .nv.info.reduce5_f        --------------------------
	.section	.nv.info.reduce5_f,"",@"SHT_CUDA_INFO"
	.sectionflags	@""
	.align	4


	//----- nvinfo : EIATTR_CUDA_API_VERSION
	.align		4
        /*0000*/ 	.byte	0x04, 0x37
        /*0002*/ 	.short	(.L_241 - .L_240)
.L_240:
        /*0004*/ 	.word	0x00000082


	//----- nvinfo : EIATTR_KPARAM_INFO
	.align		4
.L_241:
        /*0008*/ 	.byte	0x04, 0x17
        /*000a*/ 	.short	(.L_243 - .L_242)
.L_242:
        /*000c*/ 	.word	0x00000000
        /*0010*/ 	.short	0x0003
        /*0012*/ 	.short	0x0014
        /*0014*/ 	.byte	0x00, 0xf0, 0x11, 0x00


	//----- nvinfo : EIATTR_KPARAM_INFO
	.align		4
.L_243:
        /*0018*/ 	.byte	0x04, 0x17
        /*001a*/ 	.short	(.L_245 - .L_244)
.L_244:
        /*001c*/ 	.word	0x00000000
        /*0020*/ 	.short	0x0002
        /*0022*/ 	.short	0x0010
        /*0024*/ 	.byte	0x00, 0xf0, 0x11, 0x00


	//----- nvinfo : EIATTR_KPARAM_INFO
	.align		4
.L_245:
        /*0028*/ 	.byte	0x04, 0x17
        /*002a*/ 	.short	(.L_247 - .L_246)
.L_246:
        /*002c*/ 	.word	0x00000000
        /*0030*/ 	.short	0x0001
        /*0032*/ 	.short	0x0008
        /*0034*/ 	.byte	0x00, 0xf5, 0x21, 0x00


	//----- nvinfo : EIATTR_KPARAM_INFO
	.align		4
.L_247:
        /*0038*/ 	.byte	0x04, 0x17
        /*003a*/ 	.short	(.L_249 - .L_248)
.L_248:
        /*003c*/ 	.word	0x00000000
        /*0040*/ 	.short	0x0000
        /*0042*/ 	.short	0x0000
        /*0044*/ 	.byte	0x00, 0xf5, 0x21, 0x00


	//----- nvinfo : EIATTR_SPARSE_MMA_MASK
	.align		4
.L_249:
        /*0048*/ 	.byte	0x03, 0x50
        /*004a*/ 	.short	0x0000


	//----- nvinfo : EIATTR_MAXREG_COUNT
	.align		4
        /*004c*/ 	.byte	0x03, 0x1b
        /*004e*/ 	.short	0x00ff


	//----- nvinfo : EIATTR_NUM_BARRIERS
	.align		4
        /*0050*/ 	.byte	0x02, 0x4c
        /*0052*/ 	.byte	0x01
	.zero		1


	//----- nvinfo : EIATTR_MERCURY_ISA_VERSION
	.align		4
        /*0054*/ 	.byte	0x03, 0x5f
        /*0056*/ 	.short	0x0101


	//----- nvinfo : EIATTR_VRC_CTA_INIT_COUNT
	.align		4
        /*0058*/ 	.byte	0x02, 0x4a
	.zero		1
	.zero		1


	//----- nvinfo : EIATTR_EXIT_INSTR_OFFSETS
	.align		4
        /*005c*/ 	.byte	0x04, 0x1c
        /*005e*/ 	.short	(.L_251 - .L_250)


	//   ....[0]....
.L_250:
        /*0060*/ 	.word	0x00000300


	//   ....[1]....
        /*0064*/ 	.word	0x00000540


	//   ....[2]....
        /*0068*/ 	.word	0x00000590


	//----- nvinfo : EIATTR_CBANK_PARAM_SIZE
	.align		4
.L_251:
        /*006c*/ 	.byte	0x03, 0x19
        /*006e*/ 	.short	0x0018


	//----- nvinfo : EIATTR_PARAM_CBANK
	.align		4
        /*0070*/ 	.byte	0x04, 0x0a
        /*0072*/ 	.short	(.L_253 - .L_252)
	.align		4
.L_252:
        /*0074*/ 	.word	index@(.nv.constant0.reduce5_f)
        /*0078*/ 	.short	0x0380
        /*007a*/ 	.short	0x0018


	//----- nvinfo : EIATTR_SW_WAR
	.align		4
.L_253:
        /*007c*/ 	.byte	0x04, 0x36
        /*007e*/ 	.short	(.L_255 - .L_254)
.L_254:
        /*0080*/ 	.word	0x00000008
.L_255:


//--------------------- .nv.info.reduce5_ui       --------------------------
	.section	.nv.info.reduce5_ui,"",@"SHT_CUDA_INFO"
	.sectionflags	@""
	.align	4


	//----- nvinfo : EIATTR_CUDA_API_VERSION
	.align		4
        /*0000*/ 	.byte	0x04, 0x37
        /*0002*/ 	.short	(.L_257 - .L_256)
.L_256:
        /*0004*/ 	.word	0x00000082


	//----- nvinfo : EIATTR_KPARAM_INFO
	.align		4
.L_257:
        /*0008*/ 	.byte	0x04, 0x17
        /*000a*/ 	.short	(.L_259 - .L_258)
.L_258:
        /*000c*/ 	.word	0x00000000
        /*0010*/ 	.short	0x0003
        /*0012*/ 	.short	0x0014
        /*0014*/ 	.byte	0x00, 0xf0, 0x11, 0x00


	//----- nvinfo : EIATTR_KPARAM_INFO
	.align		4
.L_259:
        /*0018*/ 	.byte	0x04, 0x17
        /*001a*/ 	.short	(.L_261 - .L_260)
.L_260:
        /*001c*/ 	.word	0x00000000
        /*0020*/ 	.short	0x0002
        /*0022*/ 	.short	0x0010
        /*0024*/ 	.byte	0x00, 0xf0, 0x11, 0x00


	//----- nvinfo : EIATTR_KPARAM_INFO
	.align		4
.L_261:
        /*0028*/ 	.byte	0x04, 0x17
        /*002a*/ 	.short	(.L_263 - .L_262)
.L_262:
        /*002c*/ 	.word	0x00000000
        /*0030*/ 	.short	0x0001
        /*0032*/ 	.short	0x0008
        /*0034*/ 	.byte	0x00, 0xf5, 0x21, 0x00


	//----- nvinfo : EIATTR_KPARAM_INFO
	.align		4
.L_263:
        /*0038*/ 	.byte	0x04, 0x17
        /*003a*/ 	.short	(.L_265 - .L_264)
.L_264:
        /*003c*/ 	.word	0x00000000
        /*0040*/ 	.short	0x0000
        /*0042*/ 	.short	0x0000
        /*0044*/ 	.byte	0x00, 0xf5, 0x21, 0x00


	//----- nvinfo : EIATTR_SPARSE_MMA_MASK
	.align		4
.L_265:
        /*0048*/ 	.byte	0x03, 0x50
        /*004a*/ 	.short	0x0000


	//----- nvinfo : EIATTR_MAXREG_COUNT
	.align		4
        /*004c*/ 	.byte	0x03, 0x1b
        /*004e*/ 	.short	0x00ff


	//----- nvinfo : EIATTR_NUM_BARRIERS
	.align		4
        /*0050*/ 	.byte	0x02, 0x4c
        /*0052*/ 	.byte	0x01
	.zero		1


	//----- nvinfo : EIATTR_MERCURY_ISA_VERSION
	.align		4
        /*0054*/ 	.byte	0x03, 0x5f
        /*0056*/ 	.short	0x0101


	//----- nvinfo : EIATTR_VRC_CTA_INIT_COUNT
	.align		4
        /*0058*/ 	.byte	0x02, 0x4a
	.zero		1
	.zero		1


	//----- nvinfo : EIATTR_EXIT_INSTR_OFFSETS
	.align		4
        /*005c*/ 	.byte	0x04, 0x1c
        /*005e*/ 	.short	(.L_267 - .L_266)


	//   ....[0]....
.L_266:
        /*0060*/ 	.word	0x00000300


	//   ....[1]....
        /*0064*/ 	.word	0x00000540


	//   ....[2]....
        /*0068*/ 	.word	0x00000590


	//----- nvinfo : EIATTR_CBANK_PARAM_SIZE
	.align		4
.L_267:
        /*006c*/ 	.byte	0x03, 0x19
        /*006e*/ 	.short	0x0018


	//----- nvinfo : EIATTR_PARAM_CBANK
	.align		4
        /*0070*/ 	.byte	0x04, 0x0a
        /*0072*/ 	.short	(.L_269 - .L_268)
	.align		4
.L_268:
        /*0074*/ 	.word	index@(.nv.constant0.reduce5_ui)
        /*0078*/ 	.short	0x0380
        /*007a*/ 	.short	0x0018


	//----- nvinfo : EIATTR_SW_WAR
	.align		4
.L_269:
        /*007c*/ 	.byte	0x04, 0x36
        /*007e*/ 	.short	(.L_271 - .L_270)
.L_270:
        /*0080*/ 	.word	0x00000008
.L_271:


//--------------------- .nv.info.reduce5_i        --------------------------
	.section	.nv.info.reduce5_i,"",@"SHT_CUDA_INFO"
	.sectionflags	@""
	.align	4


	//----- nvinfo : EIATTR_CUDA_API_VERSION
	.align		4
        /*0000*/ 	.byte	0x04, 0x37
        /*0002*/ 	.short	(.L_273 - .L_272)
.L_272:
        /*0004*/ 	.word	0x00000082


	//----- nvinfo : EIATTR_KPARAM_INFO
	.align		4
.L_273:
        /*0008*/ 	.byte	0x04, 0x17
        /*000a*/ 	.short	(.L_275 - .L_274)
.L_274:
        /*000c*/ 	.word	0x00000000
        /*0010*/ 	.short	0x0003
        /*0012*/ 	.short	0x0014
        /*0014*/ 	.byte	0x00, 0xf0, 0x11, 0x00


	//----- nvinfo : EIATTR_KPARAM_INFO
	.align		4
.L_275:
        /*0018*/ 	.byte	0x04, 0x17
        /*001a*/ 	.short	(.L_277 - .L_276)
.L_276:
        /*001c*/ 	.word	0x00000000
        /*0020*/ 	.short	0x0002
        /*0022*/ 	.short	0x0010
        /*0024*/ 	.byte	0x00, 0xf0, 0x11, 0x00


	//----- nvinfo : EIATTR_KPARAM_INFO
	.align		4
.L_277:
        /*0028*/ 	.byte	0x04, 0x17
        /*002a*/ 	.short	(.L_279 - .L_278)
.L_278:
        /*002c*/ 	.word	0x00000000
        /*0030*/ 	.short	0x0001
        /*0032*/ 	.short	0x0008
        /*0034*/ 	.byte	0x00, 0xf5, 0x21, 0x00


	//----- nvinfo : EIATTR_KPARAM_INFO
	.align		4
.L_279:
        /*0038*/ 	.byte	0x04, 0x17
        /*003a*/ 	.short	(.L_281 - .L_280)
.L_280:
        /*003c*/ 	.word	0x00000000
        /*0040*/ 	.short	0x0000
        /*0042*/ 	.short	0x0000
        /*0044*/ 	.byte	0x00, 0xf5, 0x21, 0x00


	//----- nvinfo : EIATTR_SPARSE_MMA_MASK
	.align		4
.L_281:
        /*0048*/ 	.byte	0x03, 0x50
        /*004a*/ 	.short	0x0000


	//----- nvinfo : EIATTR_MAXREG_COUNT
	.align		4
        /*004c*/ 	.byte	0x03, 0x1b
        /*004e*/ 	.short	0x00ff


	//----- nvinfo : EIATTR_NUM_BARRIERS
	.align		4
        /*0050*/ 	.byte	0x02, 0x4c
        /*0052*/ 	.byte	0x01
	.zero		1


	//----- nvinfo : EIATTR_MERCURY_ISA_VERSION
	.align		4
        /*0054*/ 	.byte	0x03, 0x5f
        /*0056*/ 	.short	0x0101


	//----- nvinfo : EIATTR_VRC_CTA_INIT_COUNT
	.align		4
        /*0058*/ 	.byte	0x02, 0x4a
	.zero		1
	.zero		1


	//----- nvinfo : EIATTR_EXIT_INSTR_OFFSETS
	.align		4
        /*005c*/ 	.byte	0x04, 0x1c
        /*005e*/ 	.short	(.L_283 - .L_282)


	//   ....[0]....
.L_282:
        /*0060*/ 	.word	0x00000300


	//   ....[1]....
        /*0064*/ 	.word	0x00000540


	//   ....[2]....
        /*0068*/ 	.word	0x00000590


	//----- nvinfo : EIATTR_CBANK_PARAM_SIZE
	.align		4
.L_283:
        /*006c*/ 	.byte	0x03, 0x19
        /*006e*/ 	.short	0x0018


	//----- nvinfo : EIATTR_PARAM_CBANK
	.align		4
        /*0070*/ 	.byte	0x04, 0x0a
        /*0072*/ 	.short	(.L_285 - .L_284)
	.align		4
.L_284:
        /*0074*/ 	.word	index@(.nv.constant0.reduce5_i)
        /*0078*/ 	.short	0x0380
        /*007a*/ 	.short	0x0018


	//----- nvinfo : EIATTR_SW_WAR
	.align		4
.L_285:
        /*007c*/ 	.byte	0x04, 0x36
        /*007e*/ 	.short	(.L_287 - .L_286)
.L_286:
        /*0080*/ 	.word	0x00000008
.L_287:


//--------------------- .nv.info.reduce5_s        --------------------------
	.section	.nv.info.reduce5_s,"",@"SHT_CUDA_INFO"
	.sectionflags	@""
	.align	4


	//----- nvinfo : EIATTR_CUDA_API_VERSION
	.align		4
        /*0000*/ 	.byte	0x04, 0x37
        /*0002*/ 	.short	(.L_289 - .L_288)
.L_288:
        /*0004*/ 	.word	0x00000082


	//----- nvinfo : EIATTR_KPARAM_INFO
	.align		4
.L_289:
        /*0008*/ 	.byte	0x04, 0x17
        /*000a*/ 	.short	(.L_291 - .L_290)
.L_290:
        /*000c*/ 	.word	0x00000000
        /*0010*/ 	.short	0x0003
        /*0012*/ 	.short	0x0014
        /*0014*/ 	.byte	0x00, 0xf0, 0x11, 0x00


	//----- nvinfo : EIATTR_KPARAM_INFO
	.align		4
.L_291:
        /*0018*/ 	.byte	0x04, 0x17
        /*001a*/ 	.short	(.L_293 - .L_292)
.L_292:
        /*001c*/ 	.word	0x00000000
        /*0020*/ 	.short	0x0002
        /*0022*/ 	.short	0x0010
        /*0024*/ 	.byte	0x00, 0xf0, 0x11, 0x00


	//----- nvinfo : EIATTR_KPARAM_INFO
	.align		4
.L_293:
        /*0028*/ 	.byte	0x04, 0x17
        /*002a*/ 	.short	(.L_295 - .L_294)
.L_294:
        /*002c*/ 	.word	0x00000000
        /*0030*/ 	.short	0x0001
        /*0032*/ 	.short	0x0008
        /*0034*/ 	.byte	0x00, 0xf5, 0x21, 0x00


	//----- nvinfo : EIATTR_KPARAM_INFO
	.align		4
.L_295:
        /*0038*/ 	.byte	0x04, 0x17
        /*003a*/ 	.short	(.L_297 - .L_296)
.L_296:
        /*003c*/ 	.word	0x00000000
        /*0040*/ 	.short	0x0000
        /*0042*/ 	.short	0x0000
        /*0044*/ 	.byte	0x00, 0xf5, 0x21, 0x00


	//----- nvinfo : EIATTR_SPARSE_MMA_MASK
	.align		4
.L_297:
        /*0048*/ 	.byte	0x03, 0x50
        /*004a*/ 	.short	0x0000


	//----- nvinfo : EIATTR_MAXREG_COUNT
	.align		4
        /*004c*/ 	.byte	0x03, 0x1b
        /*004e*/ 	.short	0x00ff


	//----- nvinfo : EIATTR_NUM_BARRIERS
	.align		4
        /*0050*/ 	.byte	0x02, 0x4c
        /*0052*/ 	.byte	0x01
	.zero		1


	//----- nvinfo : EIATTR_MERCURY_ISA_VERSION
	.align		4
        /*0054*/ 	.byte	0x03, 0x5f
        /*0056*/ 	.short	0x0101


	//----- nvinfo : EIATTR_VRC_CTA_INIT_COUNT
	.align		4
        /*0058*/ 	.byte	0x02, 0x4a
	.zero		1
	.zero		1


	//----- nvinfo : EIATTR_EXIT_INSTR_OFFSETS
	.align		4
        /*005c*/ 	.byte	0x04, 0x1c
        /*005e*/ 	.short	(.L_299 - .L_298)


	//   ....[0]....
.L_298:
        /*0060*/ 	.word	0x00000340


	//   ....[1]....
        /*0064*/ 	.word	0x000005d0


	//   ....[2]....
        /*0068*/ 	.word	0x00000620


	//----- nvinfo : EIATTR_CBANK_PARAM_SIZE
	.align		4
.L_299:
        /*006c*/ 	.byte	0x03, 0x19
        /*006e*/ 	.short	0x0018


	//----- nvinfo : EIATTR_PARAM_CBANK
	.align		4
        /*0070*/ 	.byte	0x04, 0x0a
        /*0072*/ 	.short	(.L_301 - .L_300)
	.align		4
.L_300:
        /*0074*/ 	.word	index@(.nv.constant0.reduce5_s)
        /*0078*/ 	.short	0x0380
        /*007a*/ 	.short	0x0018


	//----- nvinfo : EIATTR_SW_WAR
	.align		4
.L_301:
        /*007c*/ 	.byte	0x04, 0x36
        /*007e*/ 	.short	(.L_303 - .L_302)
.L_302:
        /*0080*/ 	.word	0x00000008
.L_303:


//--------------------- .nv.info.reduce5_uc       --------------------------
	.section	.nv.info.reduce5_uc,"",@"SHT_CUDA_INFO"
	.sectionflags	@""
	.align	4


	//----- nvinfo : EIATTR_CUDA_API_VERSION
	.align		4
        /*0000*/ 	.byte	0x04, 0x37
        /*0002*/ 	.short	(.L_305 - .L_304)
.L_304:
        /*0004*/ 	.word	0x00000082


	//----- nvinfo : EIATTR_KPARAM_INFO
	.align		4
.L_305:
        /*0008*/ 	.byte	0x04, 0x17
        /*000a*/ 	.short	(.L_307 - .L_306)
.L_306:
        /*000c*/ 	.word	0x00000000
        /*0010*/ 	.short	0x0003
        /*0012*/ 	.short	0x0014
        /*0014*/ 	.byte	0x00, 0xf0, 0x11, 0x00


	//----- nvinfo : EIATTR_KPARAM_INFO
	.align		4
.L_307:
        /*0018*/ 	.byte	0x04, 0x17
        /*001a*/ 	.short	(.L_309 - .L_308)
.L_308:
        /*001c*/ 	.word	0x00000000
        /*0020*/ 	.short	0x0002
        /*0022*/ 	.short	0x0010
        /*0024*/ 	.byte	0x00, 0xf0, 0x11, 0x00


	//----- nvinfo : EIATTR_KPARAM_INFO
	.align		4
.L_309:
        /*0028*/ 	.byte	0x04, 0x17
        /*002a*/ 	.short	(.L_311 - .L_310)
.L_310:
        /*002c*/ 	.word	0x00000000
        /*0030*/ 	.short	0x0001
        /*0032*/ 	.short	0x0008
        /*0034*/ 	.byte	0x00, 0xf5, 0x21, 0x00


	//----- nvinfo : EIATTR_KPARAM_INFO
	.align		4
.L_311:
        /*0038*/ 	.byte	0x04, 0x17
        /*003a*/ 	.short	(.L_313 - .L_312)
.L_312:
        /*003c*/ 	.word	0x00000000
        /*0040*/ 	.short	0x0000
        /*0042*/ 	.short	0x0000
        /*0044*/ 	.byte	0x00, 0xf5, 0x21, 0x00


	//----- nvinfo : EIATTR_SPARSE_MMA_MASK
	.align		4
.L_313:
        /*0048*/ 	.byte	0x03, 0x50
        /*004a*/ 	.short	0x0000


	//----- nvinfo : EIATTR_MAXREG_COUNT
	.align		4
        /*004c*/ 	.byte	0x03, 0x1b
        /*004e*/ 	.short	0x00ff


	//----- nvinfo : EIATTR_NUM_BARRIERS
	.align		4
        /*0050*/ 	.byte	0x02, 0x4c
        /*0052*/ 	.byte	0x01
	.zero		1


	//----- nvinfo : EIATTR_MERCURY_ISA_VERSION
	.align		4
        /*0054*/ 	.byte	0x03, 0x5f
        /*0056*/ 	.short	0x0101


	//----- nvinfo : EIATTR_VRC_CTA_INIT_COUNT
	.align		4
        /*0058*/ 	.byte	0x02, 0x4a
	.zero		1
	.zero		1


	//----- nvinfo : EIATTR_EXIT_INSTR_OFFSETS
	.align		4
        /*005c*/ 	.byte	0x04, 0x1c
        /*005e*/ 	.short	(.L_315 - .L_314)


	//   ....[0]....
.L_314:
        /*0060*/ 	.word	0x00000350


	//   ....[1]....
        /*0064*/ 	.word	0x000005e0


	//   ....[2]....
        /*0068*/ 	.word	0x00000660


	//----- nvinfo : EIATTR_CBANK_PARAM_SIZE
	.align		4
.L_315:
        /*006c*/ 	.byte	0x03, 0x19
        /*006e*/ 	.short	0x0018


	//----- nvinfo : EIATTR_PARAM_CBANK
	.align		4
        /*0070*/ 	.byte	0x04, 0x0a
        /*0072*/ 	.short	(.L_317 - .L_316)
	.align		4
.L_316:
        /*0074*/ 	.word	index@(.nv.constant0.reduce5_uc)
        /*0078*/ 	.short	0x0380
        /*007a*/ 	.short	0x0018


	//----- nvinfo : EIATTR_SW_WAR
	.align		4
.L_317:
        /*007c*/ 	.byte	0x04, 0x36
        /*007e*/ 	.short	(.L_319 - .L_318)
.L_318:
        /*0080*/ 	.word	0x00000008
.L_319:


//--------------------- .nv.info.reduce5_c        --------------------------
	.section	.nv.info.reduce5_c,"",@"SHT_CUDA_INFO"
	.sectionflags	@""
	.align	4


	//----- nvinfo : EIATTR_CUDA_API_VERSION
	.align		4
        /*0000*/ 	.byte	0x04, 0x37
        /*0002*/ 	.short	(.L_321 - .L_320)
.L_320:
        /*0004*/ 	.word	0x00000082


	//----- nvinfo : EIATTR_KPARAM_INFO
	.align		4
.L_321:
        /*0008*/ 	.byte	0x04, 0x17
        /*000a*/ 	.short	(.L_323 - .L_322)
.L_322:
        /*000c*/ 	.word	0x00000000
        /*0010*/ 	.short	0x0003
        /*0012*/ 	.short	0x0014
        /*0014*/ 	.byte	0x00, 0xf0, 0x11, 0x00


	//----- nvinfo : EIATTR_KPARAM_INFO
	.align		4
.L_323:
        /*0018*/ 	.byte	0x04, 0x17
        /*001a*/ 	.short	(.L_325 - .L_324)
.L_324:
        /*001c*/ 	.word	0x00000000
        /*0020*/ 	.short	0x0002
        /*0022*/ 	.short	0x0010
        /*0024*/ 	.byte	0x00, 0xf0, 0x11, 0x00


	//----- nvinfo : EIATTR_KPARAM_INFO
	.align		4
.L_325:
        /*0028*/ 	.byte	0x04, 0x17
        /*002a*/ 	.short	(.L_327 - .L_326)
.L_326:
        /*002c*/ 	.word	0x00000000
        /*0030*/ 	.short	0x0001
        /*0032*/ 	.short	0x0008
        /*0034*/ 	.byte	0x00, 0xf5, 0x21, 0x00


	//----- nvinfo : EIATTR_KPARAM_INFO
	.align		4
.L_327:
        /*0038*/ 	.byte	0x04, 0x17
        /*003a*/ 	.short	(.L_329 - .L_328)
.L_328:
        /*003c*/ 	.word	0x00000000
        /*0040*/ 	.short	0x0000
        /*0042*/ 	.short	0x0000
        /*0044*/ 	.byte	0x00, 0xf5, 0x21, 0x00


	//----- nvinfo : EIATTR_SPARSE_MMA_MASK
	.align		4
.L_329:
        /*0048*/ 	.byte	0x03, 0x50
        /*004a*/ 	.short	0x0000


	//----- nvinfo : EIATTR_MAXREG_COUNT
	.align		4
        /*004c*/ 	.byte	0x03, 0x1b
        /*004e*/ 	.short	0x00ff


	//----- nvinfo : EIATTR_NUM_BARRIERS
	.align		4
        /*0050*/ 	.byte	0x02, 0x4c
        /*0052*/ 	.byte	0x01
	.zero		1


	//----- nvinfo : EIATTR_MERCURY_ISA_VERSION
	.align		4
        /*0054*/ 	.byte	0x03, 0x5f
        /*0056*/ 	.short	0x0101


	//----- nvinfo : EIATTR_VRC_CTA_INIT_COUNT
	.align		4
        /*0058*/ 	.byte	0x02, 0x4a
	.zero		1
	.zero		1


	//----- nvinfo : EIATTR_EXIT_INSTR_OFFSETS
	.align		4
        /*005c*/ 	.byte	0x04, 0x1c
        /*005e*/ 	.short	(.L_331 - .L_330)


	//   ....[0]....
.L_330:
        /*0060*/ 	.word	0x00000350


	//   ....[1]....
        /*0064*/ 	.word	0x000005e0


	//   ....[2]....
        /*0068*/ 	.word	0x00000660


	//----- nvinfo : EIATTR_CBANK_PARAM_SIZE
	.align		4
.L_331:
        /*006c*/ 	.byte	0x03, 0x19
        /*006e*/ 	.short	0x0018


	//----- nvinfo : EIATTR_PARAM_CBANK
	.align		4
        /*0070*/ 	.byte	0x04, 0x0a
        /*0072*/ 	.short	(.L_333 - .L_332)
	.align		4
.L_332:
        /*0074*/ 	.word	index@(.nv.constant0.reduce5_c)
        /*0078*/ 	.short	0x0380
        /*007a*/ 	.short	0x0018


	//----- nvinfo : EIATTR_SW_WAR
	.align		4
.L_333:
        /*007c*/ 	.byte	0x04, 0x36
        /*007e*/ 	.short	(.L_335 - .L_334)
.L_334:
        /*0080*/ 	.word	0x00000008
.L_335:


//--------------------- .nv.callgraph             --------------------------
	.section	.nv.callgraph,"",@"SHT_CUDA_CALLGRAPH"
	.align	4
	.sectionentsize	8
	.align		4
        /*0000*/ 	.word	0x00000000
	.align		4
        /*0004*/ 	.word	0xffffffff
	.align		4
        /*0008*/ 	.word	0x00000000
	.align		4
        /*000c*/ 	.word	0xfffffffe
	.align		4
        /*0010*/ 	.word	0x00000000
	.align		4
        /*0014*/ 	.word	0xfffffffd
	.align		4
        /*0018*/ 	.word	0x00000000
	.align		4
        /*001c*/ 	.word	0xfffffffc


//--------------------- .text.reduce6_d           --------------------------
	.section	.text.reduce6_d,"ax",@progbits
	.align	128
        .global         reduce6_d
        .type           reduce6_d,@function
        .size           reduce6_d,(.L_x_273 - reduce6_d)
        .other          reduce6_d,@"STO_CUDA_ENTRY STV_DEFAULT"
reduce6_d:
.text.reduce6_d:
[----:B------:R-:W-:Y:S01]  /*0000*/  LDC R1, c[0x0][0x37c] ;  /* 0x0000df00ff017b82 */ /* 0x000fe20000000800 */
[----:B------:R-:W0:Y:S01]  /*0010*/  S2R R0, SR_TID.X ;  /* 0x0000000000007919 */ /* 0x000e220000002100 */
[----:B------:R-:W1:Y:S01]  /*0020*/  LDCU.64 UR4, c[0x0][0x390] ;  /* 0x00007200ff0477ac */ /* 0x000e620008000a00 */
[----:B------:R-:W-:Y:S01]  /*0030*/  BSSY.RECONVERGENT B0, `(.L_x_0) ;  /* 0x000001e000007945 */ /* 0x000fe20003800200 */
[----:B------:R-:W-:Y:S01]  /*0040*/  CS2R R2, SRZ ;  /* 0x0000000000027805 */ /* 0x000fe2000001ff00 */
[----:B------:R-:W0:Y:S01]  /*0050*/  S2R R5, SR_CTAID.X ;  /* 0x0000000000057919 */ /* 0x000e220000002500 */
[----:B------:R-:W2:Y:S01]  /*0060*/  LDCU.64 UR6, c[0x0][0x358] ;  /* 0x00006b00ff0677ac */ /* 0x000ea20008000a00 */
[----:B------:R-:W3:Y:S01]  /*0070*/  LDCU.64 UR8, c[0x0][0x390] ;  /* 0x00007200ff0877ac */ /* 0x000ee20008000a00 */
[----:B-1----:R-:W-:-:S04]  /*0080*/  IMAD.U32 R4, RZ, RZ, UR5 ;  /* 0x00000005ff047e24 */ /* 0x002fc8000f8e00ff */
[----:B------:R-:W-:-:S04]  /*0090*/  IMAD.SHL.U32 R8, R4, 0x2, RZ ;  /* 0x0000000204087824 */ /* 0x000fc800078e00ff */
[----:B0-----:R-:W-:-:S05]  /*00a0*/  IMAD R9, R8, R5, R0 ;  /* 0x0000000508097224 */ /* 0x001fca00078e0200 */
[----:B------:R-:W-:-:S13]  /*00b0*/  ISETP.GE.U32.AND P0, PT, R9, UR4, PT ;  /* 0x0000000409007c0c */ /* 0x000fda000bf06070 */
[----:B--23--:R-:W-:Y:S05]  /*00c0*/  @P0 BRA `(.L_x_1) ;  /* 0x0000000000500947 */ /* 0x00cfea0003800000 */
[----:B------:R-:W0:Y:S01]  /*00d0*/  LDC.U8 R2, c[0x0][0x398] ;  /* 0x0000e600ff027b82 */ /* 0x000e220000000000 */
[----:B------:R-:W1:Y:S01]  /*00e0*/  LDCU UR4, c[0x0][0x370] ;  /* 0x00006e00ff0477ac */ /* 0x000e620008000800 */
[----:B------:R-:W-:-:S06]  /*00f0*/  IMAD.MOV.U32 R13, RZ, RZ, R9 ;  /* 0x000000ffff0d7224 */ /* 0x000fcc00078e0009 */
[----:B------:R-:W2:Y:S01]  /*0100*/  LDC.64 R6, c[0x0][0x380] ;  /* 0x0000e000ff067b82 */ /* 0x000ea20000000a00 */
[----:B-1----:R-:W-:Y:S01]  /*0110*/  IMAD R12, R8, UR4, RZ ;  /* 0x00000004080c7c24 */ /* 0x002fe2000f8e02ff */
[----:B0-----:R-:W-:Y:S02]  /*0120*/  PRMT R14, R2, 0x8880, RZ ;  /* 0x00008880020e7816 */ /* 0x001fe400000000ff */
[----:B------:R-:W-:-:S07]  /*0130*/  CS2R R2, SRZ ;  /* 0x0000000000027805 */ /* 0x000fce000001ff00 */
.L_x_2:
[----:B------:R-:W-:Y:S02]  /*0140*/  IMAD.U32 R4, RZ, RZ, UR9 ;  /* 0x00000009ff047e24 */ /* 0x000fe4000f8e00ff */
[----:B--2---:R-:W-:-:S04]  /*0150*/  IMAD.WIDE.U32 R8, R13, 0x8, R6 ;  /* 0x000000080d087825 */ /* 0x004fc800078e0006 */
[----:B------:R-:W-:Y:S02]  /*0160*/  IMAD.IADD R11, R13, 0x1, R4 ;  /* 0x000000010d0b7824 */ /* 0x000fe400078e0204 */
[----:B------:R-:W2:Y:S03]  /*0170*/  LDG.E.64 R8, desc[UR6][R8.64] ;  /* 0x0000000608087981 */ /* 0x000ea6000c1e1b00 */
[----:B------:R-:W-:-:S04]  /*0180*/  ISETP.GE.U32.AND P0, PT, R11, UR8, PT ;  /* 0x000000080b007c0c */ /* 0x000fc8000bf06070 */
[----:B------:R-:W-:-:S13]  /*0190*/  ISETP.EQ.AND P0, PT, R14, RZ, P0 ;  /* 0x000000ff0e00720c */ /* 0x000fda0000702270 */
[----:B------:R-:W-:-:S06]  /*01a0*/  @!P0 IMAD.WIDE.U32 R10, R11, 0x8, R6 ;  /* 0x000000080b0a8825 */ /* 0x000fcc00078e0006 */
[----:B------:R-:W3:Y:S01]  /*01b0*/  @!P0 LDG.E.64 R10, desc[UR6][R10.64] ;  /* 0x000000060a0a8981 */ /* 0x000ee2000c1e1b00 */
[----:B------:R-:W-:-:S05]  /*01c0*/  IMAD.IADD R13, R12, 0x1, R13 ;  /* 0x000000010c0d7824 */ /* 0x000fca00078e020d */
[----:B------:R-:W-:Y:S01]  /*01d0*/  ISETP.GE.U32.AND P1, PT, R13, UR8, PT ;  /* 0x000000080d007c0c */ /* 0x000fe2000bf26070 */
[----:B--2---:R-:W-:-:S08]  /*01e0*/  DADD R2, R8, R2 ;  /* 0x0000000008027229 */ /* 0x004fd00000000002 */
[----:B---3--:R-:W-:-:S04]  /*01f0*/  @!P0 DADD R2, R2, R10 ;  /* 0x0000000002028229 */ /* 0x008fc8000000000a */
[----:B------:R-:W-:Y:S07]  /*0200*/  @!P1 BRA `(.L_x_2) ;  /* 0xfffffffc00cc9947 */ /* 0x000fee000383ffff */
.L_x_1:
[----:B------:R-:W-:Y:S05]  /*0210*/  BSYNC.RECONVERGENT B0 ;  /* 0x0000000000007941 */ /* 0x000fea0003800200 */
.L_x_0:
[----:B------:R-:W0:Y:S01]  /*0220*/  S2UR UR5, SR_CgaCtaId ;  /* 0x00000000000579c3 */ /* 0x000e220000008800 */
[----:B------:R-:W-:Y:S01]  /*0230*/  UMOV UR4, 0x400 ;  /* 0x0000040000047882 */ /* 0x000fe20000000000 */
[----:B------:R-:W-:Y:S01]  /*0240*/  ISETP.GE.U32.AND P0, PT, R4, 0x200, PT ;  /* 0x000002000400780c */ /* 0x000fe20003f06070 */
[----:B------:R-:W-:Y:S04]  /*0250*/  BSSY.RECONVERGENT B1, `(.L_x_3) ;  /* 0x000001e000017945 */ /* 0x000fe80003800200 */
[----:B------:R-:W-:Y:S01]  /*0260*/  BSSY.RELIABLE B0, `(.L_x_4) ;  /* 0x0000017000007945 */ /* 0x000fe20003800100 */
[----:B0-----:R-:W-:-:S06]  /*0270*/  ULEA UR4, UR5, UR4, 0x18 ;  /* 0x0000000405047291 */ /* 0x001fcc000f8ec0ff */
[----:B------:R-:W-:-:S05]  /*0280*/  LEA R9, R0, UR4, 0x3 ;  /* 0x0000000400097c11 */ /* 0x000fca000f8e18ff */
[----:B------:R0:W-:Y:S01]  /*0290*/  STS.64 [R9], R2 ;  /* 0x0000000209007388 */ /* 0x0001e20000000a00 */
[----:B------:R-:W-:Y:S06]  /*02a0*/  BAR.SYNC.DEFER_BLOCKING 0x0 ;  /* 0x0000000000007b1d */ /* 0x000fec0000010000 */
[----:B------:R-:W-:Y:S05]  /*02b0*/  @!P0 BRA `(.L_x_5) ;  /* 0x0000000000188947 */ /* 0x000fea0003800000 */
[----:B------:R-:W-:-:S13]  /*02c0*/  ISETP.GT.U32.AND P0, PT, R0, 0xff, PT ;  /* 0x000000ff0000780c */ /* 0x000fda0003f04070 */
[----:B------:R-:W0:Y:S02]  /*02d0*/  @!P0 LDS.64 R6, [R9+0x800] ;  /* 0x0008000009068984 */ /* 0x000e240000000a00 */
[----:B0-----:R-:W-:-:S07]  /*02e0*/  @!P0 DADD R2, R2, R6 ;  /* 0x0000000002028229 */ /* 0x001fce0000000006 */
[----:B------:R1:W-:Y:S01]  /*02f0*/  @!P0 STS.64 [R9], R2 ;  /* 0x0000000209008388 */ /* 0x0003e20000000a00 */
[----:B------:R-:W-:Y:S06]  /*0300*/  BAR.SYNC.DEFER_BLOCKING 0x0 ;  /* 0x0000000000007b1d */ /* 0x000fec0000010000 */
[----:B------:R-:W-:Y:S05]  /*0310*/  BRA `(.L_x_6) ;  /* 0x0000000000087947 */ /* 0x000fea0003800000 */
.L_x_5:
[----:B------:R-:W-:-:S13]  /*0320*/  ISETP.GE.U32.AND P0, PT, R4, 0x100, PT ;  /* 0x000001000400780c */ /* 0x000fda0003f06070 */
[----:B------:R-:W-:Y:S05]  /*0330*/  @!P0 BRA `(.L_x_7) ;  /* 0x0000000000188947 */ /* 0x000fea0003800000 */
.L_x_6:
[----:B------:R-:W-:-:S13]  /*0340*/  ISETP.GT.U32.AND P0, PT, R0, 0x7f, PT ;  /* 0x0000007f0000780c */ /* 0x000fda0003f04070 */
[----:B------:R-:W0:Y:S02]  /*0350*/  @!P0 LDS.64 R6, [R9+0x400] ;  /* 0x0004000009068984 */ /* 0x000e240000000a00 */
[----:B01----:R-:W-:-:S07]  /*0360*/  @!P0 DADD R2, R2, R6 ;  /* 0x0000000002028229 */ /* 0x003fce0000000006 */
[----:B------:R1:W-:Y:S01]  /*0370*/  @!P0 STS.64 [R9], R2 ;  /* 0x0000000209008388 */ /* 0x0003e20000000a00 */
[----:B------:R-:W-:Y:S06]  /*0380*/  BAR.SYNC.DEFER_BLOCKING 0x0 ;  /* 0x0000000000007b1d */ /* 0x000fec0000010000 */
[----:B------:R-:W-:Y:S05]  /*0390*/  BRA `(.L_x_8) ;  /* 0x00000000000c7947 */ /* 0x000fea0003800000 */
.L_x_7:
[----:B------:R-:W-:-:S13]  /*03a0*/  ISETP.GE.U32.AND P0, PT, R4, 0x80, PT ;  /* 0x000000800400780c */ /* 0x000fda0003f06070 */
[----:B------:R-:W-:Y:S05]  /*03b0*/  @!P0 BREAK.RELIABLE B0 ;  /* 0x0000000000008942 */ /* 0x000fea0003800100 */
[----:B------:R-:W-:Y:S05]  /*03c0*/  @!P0 BRA `(.L_x_9) ;  /* 0x0000000000188947 */ /* 0x000fea0003800000 */
.L_x_8:
[----:B------:R-:W-:Y:S05]  /*03d0*/  BSYNC.RELIABLE B0 ;  /* 0x0000000000007941 */ /* 0x000fea0003800100 */
.L_x_4:
[----:B------:R-:W-:-:S13]  /*03e0*/  ISETP.GT.U32.AND P0, PT, R0, 0x3f, PT ;  /* 0x0000003f0000780c */ /* 0x000fda0003f04070 */
[----:B------:R-:W0:Y:S02]  /*03f0*/  @!P0 LDS.64 R6, [R9+0x200] ;  /* 0x0002000009068984 */ /* 0x000e240000000a00 */
[----:B01----:R-:W-:-:S07]  /*0400*/  @!P0 DADD R2, R2, R6 ;  /* 0x0000000002028229 */ /* 0x003fce0000000006 */
[----:B------:R1:W-:Y:S01]  /*0410*/  @!P0 STS.64 [R9], R2 ;  /* 0x0000000209008388 */ /* 0x0003e20000000a00 */
[----:B------:R-:W-:Y:S06]  /*0420*/  BAR.SYNC.DEFER_BLOCKING 0x0 ;  /* 0x0000000000007b1d */ /* 0x000fec0000010000 */
.L_x_9:
[----:B------:R-:W-:Y:S05]  /*0430*/  BSYNC.RECONVERGENT B1 ;  /* 0x0000000000017941 */ /* 0x000fea0003800200 */
.L_x_3:
[----:B------:R-:W-:Y:S05]  /*0440*/  WARPSYNC.ALL ;  /* 0x0000000000007948 */ /* 0x000fea0003800000 */
[----:B------:R-:W-:-:S13]  /*0450*/  ISETP.GT.U32.AND P0, PT, R0, 0x1f, PT ;  /* 0x0000001f0000780c */ /* 0x000fda0003f04070 */
[----:B------:R-:W-:Y:S05]  /*0460*/  @P0 EXIT ;  /* 0x000000000000094d */ /* 0x000fea0003800000 */
[----:B------:R-:W-:Y:S01]  /*0470*/  ISETP.GE.U32.AND P0, PT, R4, 0x40, PT ;  /* 0x000000400400780c */ /* 0x000fe20003f06070 */
[----:B------:R-:W-:Y:S04]  /*0480*/  BSSY.RECONVERGENT B1, `(.L_x_10) ;  /* 0x0000025000017945 */ /* 0x000fe80003800200 */
[----:B------:R-:W-:Y:S08]  /*0490*/  BSSY.RELIABLE B2, `(.L_x_11) ;  /* 0x0000020000027945 */ /* 0x000ff00003800100 */
[----:B------:R-:W0:Y:S02]  /*04a0*/  @P0 LDS.64 R6, [R9+0x100] ;  /* 0x0001000009060984 */ /* 0x000e240000000a00 */
[----:B01----:R-:W-:-:S07]  /*04b0*/  @P0 DADD R2, R2, R6 ;  /* 0x0000000002020229 */ /* 0x003fce0000000006 */
[----:B------:R0:W-:Y:S01]  /*04c0*/  @P0 STS.64 [R9], R2 ;  /* 0x0000000209000388 */ /* 0x0001e20000000a00 */
[----:B------:R-:W-:Y:S05]  /*04d0*/  @P0 BRA `(.L_x_12) ;  /* 0x0000000000080947 */ /* 0x000fea0003800000 */
[----:B------:R-:W-:-:S13]  /*04e0*/  ISETP.GE.U32.AND P0, PT, R4, 0x20, PT ;  /* 0x000000200400780c */ /* 0x000fda0003f06070 */
[----:B------:R-:W-:Y:S05]  /*04f0*/  @!P0 BRA `(.L_x_13) ;  /* 0x0000000000108947 */ /* 0x000fea0003800000 */
.L_x_12:
[----:B------:R-:W0:Y:S02]  /*0500*/  LDS.64 R6, [R9+0x80] ;  /* 0x0000800009067984 */ /* 0x000e240000000a00 */
[----:B0-----:R-:W-:-:S07]  /*0510*/  DADD R2, R6, R2 ;  /* 0x0000000006027229 */ /* 0x001fce0000000002 */
[----:B------:R1:W-:Y:S01]  /*0520*/  STS.64 [R9], R2 ;  /* 0x0000000209007388 */ /* 0x0003e20000000a00 */
[----:B------:R-:W-:Y:S05]  /*0530*/  BRA `(.L_x_14) ;  /* 0x0000000000087947 */ /* 0x000fea0003800000 */
.L_x_13:
[----:B------:R-:W-:-:S13]  /*0540*/  ISETP.GE.U32.AND P0, PT, R4, 0x10, PT ;  /* 0x000000100400780c */ /* 0x000fda0003f06070 */
[----:B------:R-:W-:Y:S05]  /*0550*/  @!P0 BRA `(.L_x_15) ;  /* 0x0000000000108947 */ /* 0x000fea0003800000 */
.L_x_14:
[----:B------:R-:W0:Y:S02]  /*0560*/  LDS.64 R6, [R9+0x40] ;  /* 0x0000400009067984 */ /* 0x000e240000000a00 */
[----:B01----:R-:W-:-:S07]  /*0570*/  DADD R2, R6, R2 ;  /* 0x0000000006027229 */ /* 0x003fce0000000002 */
[----:B------:R1:W-:Y:S01]  /*0580*/  STS.64 [R9], R2 ;  /* 0x0000000209007388 */ /* 0x0003e20000000a00 */
[----:B------:R-:W-:Y:S05]  /*0590*/  BRA `(.L_x_16) ;  /* 0x0000000000087947 */ /* 0x000fea0003800000 */
.L_x_15:
[----:B------:R-:W-:-:S13]  /*05a0*/  ISETP.GE.U32.AND P0, PT, R4, 0x8, PT ;  /* 0x000000080400780c */ /* 0x000fda0003f06070 */
[----:B------:R-:W-:Y:S05]  /*05b0*/  @!P0 BRA `(.L_x_17) ;  /* 0x0000000000108947 */ /* 0x000fea0003800000 */
.L_x_16:
[----:B------:R-:W0:Y:S02]  /*05c0*/  LDS.64 R6, [R9+0x20] ;  /* 0x0000200009067984 */ /* 0x000e240000000a00 */
[----:B01----:R-:W-:-:S07]  /*05d0*/  DADD R2, R6, R2 ;  /* 0x0000000006027229 */ /* 0x003fce0000000002 */
[----:B------:R1:W-:Y:S01]  /*05e0*/  STS.64 [R9], R2 ;  /* 0x0000000209007388 */ /* 0x0003e20000000a00 */
[----:B------:R-:W-:Y:S05]  /*05f0*/  BRA `(.L_x_18) ;  /* 0x0000000000087947 */ /* 0x000fea0003800000 */
.L_x_17:
[----:B------:R-:W-:-:S13]  /*0600*/  ISETP.GE.U32.AND P0, PT, R4, 0x4, PT ;  /* 0x000000040400780c */ /* 0x000fda0003f06070 */
[----:B------:R-:W-:Y:S05]  /*0610*/  @!P0 BRA `(.L_x_19) ;  /* 0x0000000000108947 */ /* 0x000fea0003800000 */
.L_x_18:
[----:B------:R-:W0:Y:S02]  /*0620*/  LDS.64 R6, [R9+0x10] ;  /* 0x0000100009067984 */ /* 0x000e240000000a00 */
[----:B01----:R-:W-:-:S07]  /*0630*/  DADD R2, R6, R2 ;  /* 0x0000000006027229 */ /* 0x003fce0000000002 */
[----:B------:R1:W-:Y:S01]  /*0640*/  STS.64 [R9], R2 ;  /* 0x0000000209007388 */ /* 0x0003e20000000a00 */
[----:B------:R-:W-:Y:S05]  /*0650*/  BRA `(.L_x_20) ;  /* 0x00000000000c7947 */ /* 0x000fea0003800000 */
.L_x_19:
[----:B------:R-:W-:-:S13]  /*0660*/  ISETP.GE.U32.AND P0, PT, R4, 0x2, PT ;  /* 0x000000020400780c */ /* 0x000fda0003f06070 */
[----:B------:R-:W-:Y:S05]  /*0670*/  @!P0 BREAK.RELIABLE B2 ;  /* 0x0000000000028942 */ /* 0x000fea0003800100 */
[----:B------:R-:W-:Y:S05]  /*0680*/  @!P0 BRA `(.L_x_21) ;  /* 0x0000000000108947 */ /* 0x000fea0003800000 */
.L_x_20:
[----:B------:R-:W-:Y:S05]  /*0690*/  BSYNC.RELIABLE B2 ;  /* 0x0000000000027941 */ /* 0x000fea0003800100 */
.L_x_11:
[----:B------:R-:W2:Y:S02]  /*06a0*/  LDS.64 R6, [R9+0x8] ;  /* 0x0000080009067984 */ /* 0x000ea40000000a00 */
[----:B--2---:R-:W-:-:S07]  /*06b0*/  DADD R6, R6, R2 ;  /* 0x0000000006067229 */ /* 0x004fce0000000002 */
[----:B------:R2:W-:Y:S04]  /*06c0*/  STS.64 [R9], R6 ;  /* 0x0000000609007388 */ /* 0x0005e80000000a00 */
.L_x_21:
[----:B------:R-:W-:Y:S05]  /*06d0*/  BSYNC.RECONVERGENT B1 ;  /* 0x0000000000017941 */ /* 0x000fea0003800200 */
.L_x_10:
[----:B------:R-:W-:Y:S05]  /*06e0*/  WARPSYNC.ALL ;  /* 0x0000000000007948 */ /* 0x000fea0003800000 */
[----:B------:R-:W-:-:S13]  /*06f0*/  ISETP.NE.AND P0, PT, R0, RZ, PT ;  /* 0x000000ff0000720c */ /* 0x000fda0003f05270 */
[----:B------:R-:W-:Y:S05]  /*0700*/  @P0 EXIT ;  /* 0x000000000000094d */ /* 0x000fea0003800000 */
[----:B01----:R-:W0:Y:S01]  /*0710*/  LDS.64 R2, [UR4] ;  /* 0x00000004ff027984 */ /* 0x003e220008000a00 */
[----:B--2---:R-:W1:Y:S02]  /*0720*/  LDC.64 R6, c[0x0][0x388] ;  /* 0x0000e200ff067b82 */ /* 0x004e640000000a00 */
[----:B-1----:R-:W-:-:S05]  /*0730*/  IMAD.WIDE.U32 R4, R5, 0x8, R6 ;  /* 0x0000000805047825 */ /* 0x002fca00078e0006 */
[----:B0-----:R-:W-:Y:S01]  /*0740*/  STG.E.64 desc[UR6][R4.64], R2 ;  /* 0x0000000204007986 */ /* 0x001fe2000c101b06 */
[----:B------:R-:W-:Y:S05]  /*0750*/  EXIT ;  /* 0x000000000000794d */ /* 0x000fea0003800000 */
.L_x_22:
[----:B------:R-:W-:-:S00]  /*0760*/  BRA `(.L_x_22) ;  /* 0xfffffffc00fc7947 */ /* 0x000fc0000383ffff */
[----:B------:R-:W-:-:S00]  /*0770*/  NOP ;  /* 0x0000000000007918 */ /* 0x000fc00000000000 */
        /* <DEDUP_REMOVED lines=8> */
.L_x_273:


//--------------------- .text.reduce6_f           --------------------------
	.section	.text.reduce6_f,"ax",@progbits
	.align	128
        .global         reduce6_f
        .type           reduce6_f,@function
        .size           reduce6_f,(.L_x_274 - reduce6_f)
        .other          reduce6_f,@"STO_CUDA_ENTRY STV_DEFAULT"
reduce6_f:
.text.reduce6_f:
[----:B------:R-:W-:Y:S01]  /*0000*/  LDC R1, c[0x0][0x37c] ;  /* 0x0000df00ff017b82 */ /* 0x000fe20000000800 */
[----:B------:R-:W0:Y:S01]  /*0010*/  S2R R5, SR_TID.X ;  /* 0x0000000000057919 */ /* 0x000e220000002100 */
[----:B------:R-:W1:Y:S01]  /*0020*/  LDCU.64 UR4, c[0x0][0x390] ;  /* 0x00007200ff0477ac */ /* 0x000e620008000a00 */
[----:B------:R-:W-:Y:S01]  /*0030*/  BSSY.RECONVERGENT B0, `(.L_x_23) ;  /* 0x000001e000007945 */ /* 0x000fe20003800200 */
[----:B------:R-:W-:Y:S01]  /*0040*/  HFMA2 R10, -RZ, RZ, 0, 0 ;  /* 0x00000000ff0a7431 */ /* 0x000fe200000001ff */
        /* <DEDUP_REMOVED lines=10> */
[----:B------:R-:W-:Y:S02]  /*00f0*/  IMAD.MOV.U32 R11, RZ, RZ, R6 ;  /* 0x000000ffff0b7224 */ /* 0x000fe400078e0006 */
[----:B------:R-:W-:-:S04]  /*0100*/  IMAD.MOV.U32 R10, RZ, RZ, RZ ;  /* 0x000000ffff0a7224 */ /* 0x000fc800078e00ff */
[----:B------:R-:W2:Y:S01]  /*0110*/  LDC.64 R2, c[0x0][0x380] ;  /* 0x0000e000ff027b82 */ /* 0x000ea20000000a00 */
[----:B-1----:R-:W-:Y:S01]  /*0120*/  IMAD R4, R4, UR4, RZ ;  /* 0x0000000404047c24 */ /* 0x002fe2000f8e02ff */
[----:B0-----:R-:W-:-:S07]  /*0130*/  PRMT R12, R7, 0x8880, RZ ;  /* 0x00008880070c7816 */ /* 0x001fce00000000ff */
.L_x_25:
[----:B------:R-:W-:Y:S01]  /*0140*/  MOV R14, UR9 ;  /* 0x00000009000e7c02 */ /* 0x000fe20008000f00 */
[----:B--2---:R-:W-:-:S04]  /*0150*/  IMAD.WIDE.U32 R6, R11, 0x4, R2 ;  /* 0x000000040b067825 */ /* 0x004fc800078e0002 */
[----:B------:R-:W-:Y:S02]  /*0160*/  IMAD.IADD R9, R11, 0x1, R14 ;  /* 0x000000010b097824 */ /* 0x000fe400078e020e */
[----:B------:R-:W2:Y:S03]  /*0170*/  LDG.E R7, desc[UR6][R6.64] ;  /* 0x0000000606077981 */ /* 0x000ea6000c1e1900 */
[----:B------:R-:W-:-:S04]  /*0180*/  ISETP.GE.U32.AND P0, PT, R9, UR8, PT ;  /* 0x0000000809007c0c */ /* 0x000fc8000bf06070 */
[----:B------:R-:W-:-:S13]  /*0190*/  ISETP.EQ.AND P0, PT, R12, RZ, P0 ;  /* 0x000000ff0c00720c */ /* 0x000fda0000702270 */
[----:B------:R-:W-:-:S06]  /*01a0*/  @!P0 IMAD.WIDE.U32 R8, R9, 0x4, R2 ;  /* 0x0000000409088825 */ /* 0x000fcc00078e0002 */
[----:B------:R-:W3:Y:S01]  /*01b0*/  @!P0 LDG.E R9, desc[UR6][R8.64] ;  /* 0x0000000608098981 */ /* 0x000ee2000c1e1900 */
[----:B------:R-:W-:-:S04]  /*01c0*/  IADD3 R11, PT, PT, R4, R11, RZ ;  /* 0x0000000b040b7210 */ /* 0x000fc80007ffe0ff */
[----:B------:R-:W-:Y:S01]  /*01d0*/  ISETP.GE.U32.AND P1, PT, R11, UR8, PT ;  /* 0x000000080b007c0c */ /* 0x000fe2000bf26070 */
[----:B--2---:R-:W-:-:S04]  /*01e0*/  FADD R10, R7, R10 ;  /* 0x0000000a070a7221 */ /* 0x004fc80000000000 */
[----:B---3--:R-:W-:-:S08]  /*01f0*/  @!P0 FADD R10, R10, R9 ;  /* 0x000000090a0a8221 */ /* 0x008fd00000000000 */
[----:B------:R-:W-:Y:S05]  /*0200*/  @!P1 BRA `(.L_x_25) ;  /* 0xfffffffc00cc9947 */ /* 0x000fea000383ffff */
.L_x_24:
[----:B------:R-:W-:Y:S05]  /*0210*/  BSYNC.RECONVERGENT B0 ;  /* 0x0000000000007941 */ /* 0x000fea0003800200 */
.L_x_23:
[----:B------:R-:W0:Y:S01]  /*0220*/  S2UR UR5, SR_CgaCtaId ;  /* 0x00000000000579c3 */ /* 0x000e220000008800 */
[----:B------:R-:W-:Y:S01]  /*0230*/  UMOV UR4, 0x400 ;  /* 0x0000040000047882 */ /* 0x000fe20000000000 */
[----:B------:R-:W-:Y:S01]  /*0240*/  ISETP.GE.U32.AND P0, PT, R14, 0x200, PT ;  /* 0x000002000e00780c */ /* 0x000fe20003f06070 */
[----:B------:R-:W-:Y:S04]  /*0250*/  BSSY.RECONVERGENT B1, `(.L_x_26) ;  /* 0x000001e000017945 */ /* 0x000fe80003800200 */
[----:B------:R-:W-:Y:S01]  /*0260*/  BSSY.RELIABLE B0, `(.L_x_27) ;  /* 0x0000017000007945 */ /* 0x000fe20003800100 */
[----:B0-----:R-:W-:-:S06]  /*0270*/  ULEA UR4, UR5, UR4, 0x18 ;  /* 0x0000000405047291 */ /* 0x001fcc000f8ec0ff */
[----:B------:R-:W-:-:S05]  /*0280*/  LEA R3, R5, UR4, 0x2 ;  /* 0x0000000405037c11 */ /* 0x000fca000f8e10ff */
[----:B------:R0:W-:Y:S01]  /*0290*/  STS [R3], R10 ;  /* 0x0000000a03007388 */ /* 0x0001e20000000800 */
[----:B------:R-:W-:Y:S06]  /*02a0*/  BAR.SYNC.DEFER_BLOCKING 0x0 ;  /* 0x0000000000007b1d */ /* 0x000fec0000010000 */
[----:B------:R-:W-:Y:S05]  /*02b0*/  @!P0 BRA `(.L_x_28) ;  /* 0x0000000000188947 */ /* 0x000fea0003800000 */
[----:B------:R-:W-:-:S13]  /*02c0*/  ISETP.GT.U32.AND P0, PT, R5, 0xff, PT ;  /* 0x000000ff0500780c */ /* 0x000fda0003f04070 */
[----:B------:R-:W0:Y:S02]  /*02d0*/  @!P0 LDS R7, [R3+0x400] ;  /* 0x0004000003078984 */ /* 0x000e240000000800 */
[----:B0-----:R-:W-:-:S05]  /*02e0*/  @!P0 FADD R10, R10, R7 ;  /* 0x000000070a0a8221 */ /* 0x001fca0000000000 */
[----:B------:R1:W-:Y:S01]  /*02f0*/  @!P0 STS [R3], R10 ;  /* 0x0000000a03008388 */ /* 0x0003e20000000800 */
[----:B------:R-:W-:Y:S06]  /*0300*/  BAR.SYNC.DEFER_BLOCKING 0x0 ;  /* 0x0000000000007b1d */ /* 0x000fec0000010000 */
[----:B------:R-:W-:Y:S05]  /*0310*/  BRA `(.L_x_29) ;  /* 0x0000000000087947 */ /* 0x000fea0003800000 */
.L_x_28:
[----:B------:R-:W-:-:S13]  /*0320*/  ISETP.GE.U32.AND P0, PT, R14, 0x100, PT ;  /* 0x000001000e00780c */ /* 0x000fda0003f06070 */
[----:B------:R-:W-:Y:S05]  /*0330*/  @!P0 BRA `(.L_x_30) ;  /* 0x0000000000188947 */ /* 0x000fea0003800000 */
.L_x_29:
[----:B------:R-:W-:-:S13]  /*0340*/  ISETP.GT.U32.AND P0, PT, R5, 0x7f, PT ;  /* 0x0000007f0500780c */ /* 0x000fda0003f04070 */
[----:B------:R-:W0:Y:S02]  /*0350*/  @!P0 LDS R7, [R3+0x200] ;  /* 0x0002000003078984 */ /* 0x000e240000000800 */
[----:B01----:R-:W-:-:S05]  /*0360*/  @!P0 FADD R10, R10, R7 ;  /* 0x000000070a0a8221 */ /* 0x003fca0000000000 */
[----:B------:R1:W-:Y:S01]  /*0370*/  @!P0 STS [R3], R10 ;  /* 0x0000000a03008388 */ /* 0x0003e20000000800 */
[----:B------:R-:W-:Y:S06]  /*0380*/  BAR.SYNC.DEFER_BLOCKING 0x0 ;  /* 0x0000000000007b1d */ /* 0x000fec0000010000 */
[----:B------:R-:W-:Y:S05]  /*0390*/  BRA `(.L_x_31) ;  /* 0x00000000000c7947 */ /* 0x000fea0003800000 */
.L_x_30:
[----:B------:R-:W-:-:S13]  /*03a0*/  ISETP.GE.U32.AND P0, PT, R14, 0x80, PT ;  /* 0x000000800e00780c */ /* 0x000fda0003f06070 */
[----:B------:R-:W-:Y:S05]  /*03b0*/  @!P0 BREAK.RELIABLE B0 ;  /* 0x0000000000008942 */ /* 0x000fea0003800100 */
[----:B------:R-:W-:Y:S05]  /*03c0*/  @!P0 BRA `(.L_x_32) ;  /* 0x0000000000188947 */ /* 0x000fea0003800000 */
.L_x_31:
[----:B------:R-:W-:Y:S05]  /*03d0*/  BSYNC.RELIABLE B0 ;  /* 0x0000000000007941 */ /* 0x000fea0003800100 */
.L_x_27:
[----:B------:R-:W-:-:S13]  /*03e0*/  ISETP.GT.U32.AND P0, PT, R5, 0x3f, PT ;  /* 0x0000003f0500780c */ /* 0x000fda0003f04070 */
[----:B------:R-:W0:Y:S02]  /*03f0*/  @!P0 LDS R7, [R3+0x100] ;  /* 0x0001000003078984 */ /* 0x000e240000000800 */
[----:B01----:R-:W-:-:S05]  /*0400*/  @!P0 FADD R10, R10, R7 ;  /* 0x000000070a0a8221 */ /* 0x003fca0000000000 */
[----:B------:R1:W-:Y:S01]  /*0410*/  @!P0 STS [R3], R10 ;  /* 0x0000000a03008388 */ /* 0x0003e20000000800 */
[----:B------:R-:W-:Y:S06]  /*0420*/  BAR.SYNC.DEFER_BLOCKING 0x0 ;  /* 0x0000000000007b1d */ /* 0x000fec0000010000 */
.L_x_32:
[----:B------:R-:W-:Y:S05]  /*0430*/  BSYNC.RECONVERGENT B1 ;  /* 0x0000000000017941 */ /* 0x000fea0003800200 */
.L_x_26:
[----:B------:R-:W-:Y:S05]  /*0440*/  WARPSYNC.ALL ;  /* 0x0000000000007948 */ /* 0x000fea0003800000 */
[----:B------:R-:W-:-:S13]  /*0450*/  ISETP.GT.U32.AND P0, PT, R5, 0x1f, PT ;  /* 0x0000001f0500780c */ /* 0x000fda0003f04070 */
[----:B------:R-:W-:Y:S05]  /*0460*/  @P0 EXIT ;  /* 0x000000000000094d */ /* 0x000fea0003800000 */
[----:B------:R-:W-:Y:S01]  /*0470*/  ISETP.GE.U32.AND P0, PT, R14, 0x40, PT ;  /* 0x000000400e00780c */ /* 0x000fe20003f06070 */
[----:B------:R-:W-:Y:S04]  /*0480*/  BSSY.RECONVERGENT B1, `(.L_x_33) ;  /* 0x0000025000017945 */ /* 0x000fe80003800200 */
[----:B------:R-:W-:Y:S08]  /*0490*/  BSSY.RELIABLE B2, `(.L_x_34) ;  /* 0x0000020000027945 */ /* 0x000ff00003800100 */
[----:B------:R-:W0:Y:S02]  /*04a0*/  @P0 LDS R7, [R3+0x80] ;  /* 0x0000800003070984 */ /* 0x000e240000000800 */
[----:B01----:R-:W-:-:S05]  /*04b0*/  @P0 FADD R10, R10, R7 ;  /* 0x000000070a0a0221 */ /* 0x003fca0000000000 */
[----:B------:R0:W-:Y:S01]  /*04c0*/  @P0 STS [R3], R10 ;  /* 0x0000000a03000388 */ /* 0x0001e20000000800 */
[----:B------:R-:W-:Y:S05]  /*04d0*/  @P0 BRA `(.L_x_35) ;  /* 0x0000000000080947 */ /* 0x000fea0003800000 */
[----:B------:R-:W-:-:S13]  /*04e0*/  ISETP.GE.U32.AND P0, PT, R14, 0x20, PT ;  /* 0x000000200e00780c */ /* 0x000fda0003f06070 */
[----:B------:R-:W-:Y:S05]  /*04f0*/  @!P0 BRA `(.L_x_36) ;  /* 0x0000000000108947 */ /* 0x000fea0003800000 */
.L_x_35:
[----:B------:R-:W0:Y:S02]  /*0500*/  LDS R7, [R3+0x40] ;  /* 0x0000400003077984 */ /* 0x000e240000000800 */
[----:B0-----:R-:W-:-:S05]  /*0510*/  FADD R10, R7, R10 ;  /* 0x0000000a070a7221 */ /* 0x001fca0000000000 */
[----:B------:R1:W-:Y:S01]  /*0520*/  STS [R3], R10 ;  /* 0x0000000a03007388 */ /* 0x0003e20000000800 */
[----:B------:R-:W-:Y:S05]  /*0530*/  BRA `(.L_x_37) ;  /* 0x0000000000087947 */ /* 0x000fea0003800000 */
.L_x_36:
[----:B------:R-:W-:-:S13]  /*0540*/  ISETP.GE.U32.AND P0, PT, R14, 0x10, PT ;  /* 0x000000100e00780c */ /* 0x000fda0003f06070 */
[----:B------:R-:W-:Y:S05]  /*0550*/  @!P0 BRA `(.L_x_38) ;  /* 0x0000000000108947 */ /* 0x000fea0003800000 */
.L_x_37:
[----:B------:R-:W0:Y:S02]  /*0560*/  LDS R7, [R3+0x20] ;  /* 0x0000200003077984 */ /* 0x000e240000000800 */
[----:B01----:R-:W-:-:S05]  /*0570*/  FADD R10, R7, R10 ;  /* 0x0000000a070a7221 */ /* 0x003fca0000000000 */
[----:B------:R1:W-:Y:S01]  /*0580*/  STS [R3], R10 ;  /* 0x0000000a03007388 */ /* 0x0003e20000000800 */
[----:B------:R-:W-:Y:S05]  /*0590*/  BRA `(.L_x_39) ;  /* 0x0000000000087947 */ /* 0x000fea0003800000 */
.L_x_38:
[----:B------:R-:W-:-:S13]  /*05a0*/  ISETP.GE.U32.AND P0, PT, R14, 0x8, PT ;  /* 0x000000080e00780c */ /* 0x000fda0003f06070 */
[----:B------:R-:W-:Y:S05]  /*05b0*/  @!P0 BRA `(.L_x_40) ;  /* 0x0000000000108947 */ /* 0x000fea0003800000 */
.L_x_39:
[----:B------:R-:W0:Y:S02]  /*05c0*/  LDS R7, [R3+0x10] ;  /* 0x0000100003077984 */ /* 0x000e240000000800 */
[----:B01----:R-:W-:-:S05]  /*05d0*/  FADD R10, R7, R10 ;  /* 0x0000000a070a7221 */ /* 0x003fca0000000000 */
[----:B------:R1:W-:Y:S01]  /*05e0*/  STS [R3], R10 ;  /* 0x0000000a03007388 */ /* 0x0003e20000000800 */
[----:B------:R-:W-:Y:S05]  /*05f0*/  BRA `(.L_x_41) ;  /* 0x0000000000087947 */ /* 0x000fea0003800000 */
.L_x_40:
[----:B------:R-:W-:-:S13]  /*0600*/  ISETP.GE.U32.AND P0, PT, R14, 0x4, PT ;  /* 0x000000040e00780c */ /* 0x000fda0003f06070 */
[----:B------:R-:W-:Y:S05]  /*0610*/  @!P0 BRA `(.L_x_42) ;  /* 0x0000000000108947 */ /* 0x000fea0003800000 */
.L_x_41:
[----:B------:R-:W0:Y:S02]  /*0620*/  LDS R7, [R3+0x8] ;  /* 0x0000080003077984 */ /* 0x000e240000000800 */
[----:B01----:R-:W-:-:S05]  /*0630*/  FADD R10, R7, R10 ;  /* 0x0000000a070a7221 */ /* 0x003fca0000000000 */
[----:B------:R1:W-:Y:S01]  /*0640*/  STS [R3], R10 ;  /* 0x0000000a03007388 */ /* 0x0003e20000000800 */
[----:B------:R-:W-:Y:S05]  /*0650*/  BRA `(.L_x_43) ;  /* 0x00000000000c7947 */ /* 0x000fea0003800000 */
.L_x_42:
[----:B------:R-:W-:-:S13]  /*0660*/  ISETP.GE.U32.AND P0, PT, R14, 0x2, PT ;  /* 0x000000020e00780c */ /* 0x000fda0003f06070 */
[----:B------:R-:W-:Y:S05]  /*0670*/  @!P0 BREAK.RELIABLE B2 ;  /* 0x0000000000028942 */ /* 0x000fea0003800100 */
[----:B------:R-:W-:Y:S05]  /*0680*/  @!P0 BRA `(.L_x_44) ;  /* 0x0000000000108947 */ /* 0x000fea0003800000 */
.L_x_43:
[----:B------:R-:W-:Y:S05]  /*0690*/  BSYNC.RELIABLE B2 ;  /* 0x0000000000027941 */ /* 0x000fea0003800100 */
.L_x_34:
[----:B------:R-:W0:Y:S02]  /*06a0*/  LDS R7, [R3+0x4] ;  /* 0x0000040003077984 */ /* 0x000e240000000800 */
[----:B01----:R-:W-:-:S05]  /*06b0*/  FADD R10, R7, R10 ;  /* 0x0000000a070a7221 */ /* 0x003fca0000000000 */
[----:B------:R1:W-:Y:S02]  /*06c0*/  STS [R3], R10 ;  /* 0x0000000a03007388 */ /* 0x0003e40000000800 */
.L_x_44:
[----:B------:R-:W-:Y:S05]  /*06d0*/  BSYNC.RECONVERGENT B1 ;  /* 0x0000000000017941 */ /* 0x000fea0003800200 */
.L_x_33:
[----:B------:R-:W-:Y:S05]  /*06e0*/  WARPSYNC.ALL ;  /* 0x0000000000007948 */ /* 0x000fea0003800000 */
[----:B------:R-:W-:-:S13]  /*06f0*/  ISETP.NE.AND P0, PT, R5, RZ, PT ;  /* 0x000000ff0500720c */ /* 0x000fda0003f05270 */
[----:B------:R-:W-:Y:S05]  /*0700*/  @P0 EXIT ;  /* 0x000000000000094d */ /* 0x000fea0003800000 */
[----:B------:R-:W2:Y:S01]  /*0710*/  LDS R5, [UR4] ;  /* 0x00000004ff057984 */ /* 0x000ea20008000800 */
[----:B01----:R-:W0:Y:S02]  /*0720*/  LDC.64 R2, c[0x0][0x388] ;  /* 0x0000e200ff027b82 */ /* 0x003e240000000a00 */
[----:B0-----:R-:W-:-:S05]  /*0730*/  IMAD.WIDE.U32 R2, R0, 0x4, R2 ;  /* 0x0000000400027825 */ /* 0x001fca00078e0002 */
[----:B--2---:R-:W-:Y:S01]  /*0740*/  STG.E desc[UR6][R2.64], R5 ;  /* 0x0000000502007986 */ /* 0x004fe2000c101906 */
[----:B------:R-:W-:Y:S05]  /*0750*/  EXIT ;  /* 0x000000000000794d */ /* 0x000fea0003800000 */
.L_x_45:
        /* <DEDUP_REMOVED lines=10> */
.L_x_274:


//--------------------- .text.reduce6_ui          --------------------------
	.section	.text.reduce6_ui,"ax",@progbits
	.align	128
        .global         reduce6_ui
        .type           reduce6_ui,@function
        .size           reduce6_ui,(.L_x_275 - reduce6_ui)
        .other          reduce6_ui,@"STO_CUDA_ENTRY STV_DEFAULT"
reduce6_ui:
.text.reduce6_ui:
[----:B------:R-:W-:Y:S01]  /*0000*/  LDC R1, c[0x0][0x37c] ;  /* 0x0000df00ff017b82 */ /* 0x000fe20000000800 */
[----:B------:R-:W0:Y:S01]  /*0010*/  S2R R5, SR_TID.X ;  /* 0x0000000000057919 */ /* 0x000e220000002100 */
[----:B------:R-:W1:Y:S01]  /*0020*/  LDCU.64 UR4, c[0x0][0x390] ;  /* 0x00007200ff0477ac */ /* 0x000e620008000a00 */
[----:B------:R-:W-:Y:S01]  /*0030*/  BSSY.RECONVERGENT B0, `(.L_x_46) ;  /* 0x000001e000007945 */ /* 0x000fe20003800200 */
[----:B------:R-:W-:Y:S01]  /*0040*/  IMAD.MOV.U32 R10, RZ, RZ, RZ ;  /* 0x000000ffff0a7224 */ /* 0x000fe200078e00ff */
        /* <DEDUP_REMOVED lines=15> */
.L_x_48:
[----:B------:R-:W-:Y:S02]  /*0140*/  IMAD.U32 R14, RZ, RZ, UR9 ;  /* 0x00000009ff0e7e24 */ /* 0x000fe4000f8e00ff */
[----:B--2---:R-:W-:-:S03]  /*0150*/  IMAD.WIDE.U32 R6, R11, 0x4, R2 ;  /* 0x000000040b067825 */ /* 0x004fc600078e0002 */
[----:B------:R-:W-:-:S03]  /*0160*/  IADD3 R9, PT, PT, R11, R14, RZ ;  /* 0x0000000e0b097210 */ /* 0x000fc60007ffe0ff */
[----:B------:R-:W2:Y:S01]  /*0170*/  LDG.E R7, desc[UR6][R6.64] ;  /* 0x0000000606077981 */ /* 0x000ea2000c1e1900 */
[----:B------:R-:W-:-:S04]  /*0180*/  ISETP.GE.U32.AND P0, PT, R9, UR8, PT ;  /* 0x0000000809007c0c */ /* 0x000fc8000bf06070 */
[----:B------:R-:W-:-:S13]  /*0190*/  ISETP.EQ.AND P0, PT, R12, RZ, P0 ;  /* 0x000000ff0c00720c */ /* 0x000fda0000702270 */
[----:B------:R-:W-:-:S06]  /*01a0*/  @!P0 IMAD.WIDE.U32 R8, R9, 0x4, R2 ;  /* 0x0000000409088825 */ /* 0x000fcc00078e0002 */
[----:B------:R-:W3:Y:S01]  /*01b0*/  @!P0 LDG.E R9, desc[UR6][R8.64] ;  /* 0x0000000608098981 */ /* 0x000ee2000c1e1900 */
[----:B------:R-:W-:-:S05]  /*01c0*/  IMAD.IADD R11, R4, 0x1, R11 ;  /* 0x00000001040b7824 */ /* 0x000fca00078e020b */
[----:B------:R-:W-:Y:S01]  /*01d0*/  ISETP.GE.U32.AND P1, PT, R11, UR8, PT ;  /* 0x000000080b007c0c */ /* 0x000fe2000bf26070 */
[----:B--2---:R-:W-:-:S04]  /*01e0*/  IMAD.IADD R10, R7, 0x1, R10 ;  /* 0x00000001070a7824 */ /* 0x004fc800078e020a */
[----:B---3--:R-:W-:-:S08]  /*01f0*/  @!P0 IMAD.IADD R10, R10, 0x1, R9 ;  /* 0x000000010a0a8824 */ /* 0x008fd000078e0209 */
[----:B------:R-:W-:Y:S05]  /*0200*/  @!P1 BRA `(.L_x_48) ;  /* 0xfffffffc00cc9947 */ /* 0x000fea000383ffff */
.L_x_47:
[----:B------:R-:W-:Y:S05]  /*0210*/  BSYNC.RECONVERGENT B0 ;  /* 0x0000000000007941 */ /* 0x000fea0003800200 */
.L_x_46:
        /* <DEDUP_REMOVED lines=12> */
[----:B0-----:R-:W-:-:S05]  /*02e0*/  @!P0 IMAD.IADD R10, R10, 0x1, R7 ;  /* 0x000000010a0a8824 */ /* 0x001fca00078e0207 */
[----:B------:R1:W-:Y:S01]  /*02f0*/  @!P0 STS [R3], R10 ;  /* 0x0000000a03008388 */ /* 0x0003e20000000800 */
[----:B------:R-:W-:Y:S06]  /*0300*/  BAR.SYNC.DEFER_BLOCKING 0x0 ;  /* 0x0000000000007b1d */ /* 0x000fec0000010000 */
[----:B------:R-:W-:Y:S05]  /*0310*/  BRA `(.L_x_52) ;  /* 0x0000000000087947 */ /* 0x000fea0003800000 */
.L_x_51:
[----:B------:R-:W-:-:S13]  /*0320*/  ISETP.GE.U32.AND P0, PT, R14, 0x100, PT ;  /* 0x000001000e00780c */ /* 0x000fda0003f06070 */
[----:B------:R-:W-:Y:S05]  /*0330*/  @!P0 BRA `(.L_x_53) ;  /* 0x0000000000188947 */ /* 0x000fea0003800000 */
.L_x_52:
[----:B------:R-:W-:-:S13]  /*0340*/  ISETP.GT.U32.AND P0, PT, R5, 0x7f, PT ;  /* 0x0000007f0500780c */ /* 0x000fda0003f04070 */
[----:B------:R-:W0:Y:S02]  /*0350*/  @!P0 LDS R7, [R3+0x200] ;  /* 0x0002000003078984 */ /* 0x000e240000000800 */
[----:B01----:R-:W-:-:S05]  /*0360*/  @!P0 IADD3 R10, PT, PT, R10, R7, RZ ;  /* 0x000000070a0a8210 */ /* 0x003fca0007ffe0ff */
[----:B------:R1:W-:Y:S01]  /*0370*/  @!P0 STS [R3], R10 ;  /* 0x0000000a03008388 */ /* 0x0003e20000000800 */
[----:B------:R-:W-:Y:S06]  /*0380*/  BAR.SYNC.DEFER_BLOCKING 0x0 ;  /* 0x0000000000007b1d */ /* 0x000fec0000010000 */
[----:B------:R-:W-:Y:S05]  /*0390*/  BRA `(.L_x_54) ;  /* 0x00000000000c7947 */ /* 0x000fea0003800000 */
.L_x_53:
[----:B------:R-:W-:-:S13]  /*03a0*/  ISETP.GE.U32.AND P0, PT, R14, 0x80, PT ;  /* 0x000000800e00780c */ /* 0x000fda0003f06070 */
[----:B------:R-:W-:Y:S05]  /*03b0*/  @!P0 BREAK.RELIABLE B0 ;  /* 0x0000000000008942 */ /* 0x000fea0003800100 */
[----:B------:R-:W-:Y:S05]  /*03c0*/  @!P0 BRA `(.L_x_55) ;  /* 0x0000000000188947 */ /* 0x000fea0003800000 */
.L_x_54:
[----:B------:R-:W-:Y:S05]  /*03d0*/  BSYNC.RELIABLE B0 ;  /* 0x0000000000007941 */ /* 0x000fea0003800100 */
.L_x_50:
[----:B------:R-:W-:-:S13]  /*03e0*/  ISETP.GT.U32.AND P0, PT, R5, 0x3f, PT ;  /* 0x0000003f0500780c */ /* 0x000fda0003f04070 */
[----:B------:R-:W0:Y:S02]  /*03f0*/  @!P0 LDS R7, [R3+0x100] ;  /* 0x0001000003078984 */ /* 0x000e240000000800 */
[----:B01----:R-:W-:-:S05]  /*0400*/  @!P0 IMAD.IADD R10, R10, 0x1, R7 ;  /* 0x000000010a0a8824 */ /* 0x003fca00078e0207 */
[----:B------:R1:W-:Y:S01]  /*0410*/  @!P0 STS [R3], R10 ;  /* 0x0000000a03008388 */ /* 0x0003e20000000800 */
[----:B------:R-:W-:Y:S06]  /*0420*/  BAR.SYNC.DEFER_BLOCKING 0x0 ;  /* 0x0000000000007b1d */ /* 0x000fec0000010000 */
.L_x_55:
[----:B------:R-:W-:Y:S05]  /*0430*/  BSYNC.RECONVERGENT B1 ;  /* 0x0000000000017941 */ /* 0x000fea0003800200 */
.L_x_49:
[----:B------:R-:W-:Y:S05]  /*0440*/  WARPSYNC.ALL ;  /* 0x0000000000007948 */ /* 0x000fea0003800000 */
[----:B------:R-:W-:-:S13]  /*0450*/  ISETP.GT.U32.AND P0, PT, R5, 0x1f, PT ;  /* 0x0000001f0500780c */ /* 0x000fda0003f04070 */
[----:B------:R-:W-:Y:S05]  /*0460*/  @P0 EXIT ;  /* 0x000000000000094d */ /* 0x000fea0003800000 */
[----:B------:R-:W-:Y:S01]  /*0470*/  ISETP.GE.U32.AND P0, PT, R14, 0x40, PT ;  /* 0x000000400e00780c */ /* 0x000fe20003f06070 */
[----:B------:R-:W-:Y:S04]  /*0480*/  BSSY.RECONVERGENT B1, `(.L_x_56) ;  /* 0x0000025000017945 */ /* 0x000fe80003800200 */
[----:B------:R-:W-:Y:S08]  /*0490*/  BSSY.RELIABLE B2, `(.L_x_57) ;  /* 0x0000020000027945 */ /* 0x000ff00003800100 */
[----:B------:R-:W0:Y:S02]  /*04a0*/  @P0 LDS R7, [R3+0x80] ;  /* 0x0000800003070984 */ /* 0x000e240000000800 */
[----:B01----:R-:W-:-:S05]  /*04b0*/  @P0 IMAD.IADD R10, R10, 0x1, R7 ;  /* 0x000000010a0a0824 */ /* 0x003fca00078e0207 */
[----:B------:R0:W-:Y:S01]  /*04c0*/  @P0 STS [R3], R10 ;  /* 0x0000000a03000388 */ /* 0x0001e20000000800 */
[----:B------:R-:W-:Y:S05]  /*04d0*/  @P0 BRA `(.L_x_58) ;  /* 0x0000000000080947 */ /* 0x000fea0003800000 */
[----:B------:R-:W-:-:S13]  /*04e0*/  ISETP.GE.U32.AND P0, PT, R14, 0x20, PT ;  /* 0x000000200e00780c */ /* 0x000fda0003f06070 */
[----:B------:R-:W-:Y:S05]  /*04f0*/  @!P0 BRA `(.L_x_59) ;  /* 0x0000000000108947 */ /* 0x000fea0003800000 */
.L_x_58:
[----:B------:R-:W0:Y:S02]  /*0500*/  LDS R7, [R3+0x40] ;  /* 0x0000400003077984 */ /* 0x000e240000000800 */
[----:B0-----:R-:W-:-:S05]  /*0510*/  IMAD.IADD R10, R7, 0x1, R10 ;  /* 0x00000001070a7824 */ /* 0x001fca00078e020a */
[----:B------:R1:W-:Y:S01]  /*0520*/  STS [R3], R10 ;  /* 0x0000000a03007388 */ /* 0x0003e20000000800 */
[----:B------:R-:W-:Y:S05]  /*0530*/  BRA `(.L_x_60) ;  /* 0x0000000000087947 */ /* 0x000fea0003800000 */
.L_x_59:
[----:B------:R-:W-:-:S13]  /*0540*/  ISETP.GE.U32.AND P0, PT, R14, 0x10, PT ;  /* 0x000000100e00780c */ /* 0x000fda0003f06070 */
[----:B------:R-:W-:Y:S05]  /*0550*/  @!P0 BRA `(.L_x_61) ;  /* 0x0000000000108947 */ /* 0x000fea0003800000 */
.L_x_60:
[----:B------:R-:W0:Y:S02]  /*0560*/  LDS R7, [R3+0x20] ;  /* 0x0000200003077984 */ /* 0x000e240000000800 */
[----:B01----:R-:W-:-:S05]  /*0570*/  IMAD.IADD R10, R7, 0x1, R10 ;  /* 0x00000001070a7824 */ /* 0x003fca00078e020a */
[----:B------:R1:W-:Y:S01]  /*0580*/  STS [R3], R10 ;  /* 0x0000000a03007388 */ /* 0x0003e20000000800 */
[----:B------:R-:W-:Y:S05]  /*0590*/  BRA `(.L_x_62) ;  /* 0x0000000000087947 */ /* 0x000fea0003800000 */
.L_x_61:
[----:B------:R-:W-:-:S13]  /*05a0*/  ISETP.GE.U32.AND P0, PT, R14, 0x8, PT ;  /* 0x000000080e00780c */ /* 0x000fda0003f06070 */
[----:B------:R-:W-:Y:S05]  /*05b0*/  @!P0 BRA `(.L_x_63) ;  /* 0x0000000000108947 */ /* 0x000fea0003800000 */
.L_x_62:
[----:B------:R-:W0:Y:S02]  /*05c0*/  LDS R7, [R3+0x10] ;  /* 0x0000100003077984 */ /* 0x000e240000000800 */
[----:B01----:R-:W-:-:S05]  /*05d0*/  IADD3 R10, PT, PT, R7, R10, RZ ;  /* 0x0000000a070a7210 */ /* 0x003fca0007ffe0ff */
[----:B------:R1:W-:Y:S01]  /*05e0*/  STS [R3], R10 ;  /* 0x0000000a03007388 */ /* 0x0003e20000000800 */
[----:B------:R-:W-:Y:S05]  /*05f0*/  BRA `(.L_x_64) ;  /* 0x0000000000087947 */ /* 0x000fea0003800000 */
.L_x_63:
[----:B------:R-:W-:-:S13]  /*0600*/  ISETP.GE.U32.AND P0, PT, R14, 0x4, PT ;  /* 0x000000040e00780c */ /* 0x000fda0003f06070 */
[----:B------:R-:W-:Y:S05]  /*0610*/  @!P0 BRA `(.L_x_65) ;  /* 0x0000000000108947 */ /* 0x000fea0003800000 */
.L_x_64:
[----:B------:R-:W0:Y:S02]  /*0620*/  LDS R7, [R3+0x8] ;  /* 0x0000080003077984 */ /* 0x000e240000000800 */
[----:B01----:R-:W-:-:S05]  /*0630*/  IMAD.IADD R10, R7, 0x1, R10 ;  /* 0x00000001070a7824 */ /* 0x003fca00078e020a */
[----:B------:R1:W-:Y:S01]  /*0640*/  STS [R3], R10 ;  /* 0x0000000a03007388 */ /* 0x0003e20000000800 */
[----:B------:R-:W-:Y:S05]  /*0650*/  BRA `(.L_x_66) ;  /* 0x00000000000c7947 */ /* 0x000fea0003800000 */
.L_x_65:
[----:B------:R-:W-:-:S13]  /*0660*/  ISETP.GE.U32.AND P0, PT, R14, 0x2, PT ;  /* 0x000000020e00780c */ /* 0x000fda0003f06070 */
[----:B------:R-:W-:Y:S05]  /*0670*/  @!P0 BREAK.RELIABLE B2 ;  /* 0x0000000000028942 */ /* 0x000fea0003800100 */
[----:B------:R-:W-:Y:S05]  /*0680*/  @!P0 BRA `(.L_x_67) ;  /* 0x0000000000108947 */ /* 0x000fea0003800000 */
.L_x_66:
[----:B------:R-:W-:Y:S05]  /*0690*/  BSYNC.RELIABLE B2 ;  /* 0x0000000000027941 */ /* 0x000fea0003800100 */
.L_x_57:
[----:B------:R-:W0:Y:S02]  /*06a0*/  LDS R7, [R3+0x4] ;  /* 0x0000040003077984 */ /* 0x000e240000000800 */
[----:B01----:R-:W-:-:S05]  /*06b0*/  IMAD.IADD R10, R7, 0x1, R10 ;  /* 0x00000001070a7824 */ /* 0x003fca00078e020a */
[----:B------:R1:W-:Y:S02]  /*06c0*/  STS [R3], R10 ;  /* 0x0000000a03007388 */ /* 0x0003e40000000800 */
.L_x_67:
[----:B------:R-:W-:Y:S05]  /*06d0*/  BSYNC.RECONVERGENT B1 ;  /* 0x0000000000017941 */ /* 0x000fea0003800200 */
.L_x_56:
        /* <DEDUP_REMOVED lines=8> */
.L_x_68:
        /* <DEDUP_REMOVED lines=10> */
.L_x_275:


//--------------------- .text.reduce6_i           --------------------------
	.section	.text.reduce6_i,"ax",@progbits
	.align	128
        .global         reduce6_i
        .type           reduce6_i,@function
        .size           reduce6_i,(.L_x_276 - reduce6_i)
        .other          reduce6_i,@"STO_CUDA_ENTRY STV_DEFAULT"
reduce6_i:
.text.reduce6_i:
        /* <DEDUP_REMOVED lines=20> */
.L_x_71:
        /* <DEDUP_REMOVED lines=13> */
.L_x_70:
[----:B------:R-:W-:Y:S05]  /*0210*/  BSYNC.RECONVERGENT B0 ;  /* 0x0000000000007941 */ /* 0x000fea0003800200 */
.L_x_69:
        /* <DEDUP_REMOVED lines=16> */
.L_x_74:
[----:B------:R-:W-:-:S13]  /*0320*/  ISETP.GE.U32.AND P0, PT, R14, 0x100, PT ;  /* 0x000001000e00780c */ /* 0x000fda0003f06070 */
[----:B------:R-:W-:Y:S05]  /*0330*/  @!P0 BRA `(.L_x_76) ;  /* 0x0000000000188947 */ /* 0x000fea0003800000 */
.L_x_75:
[----:B------:R-:W-:-:S13]  /*0340*/  ISETP.GT.U32.AND P0, PT, R5, 0x7f, PT ;  /* 0x0000007f0500780c */ /* 0x000fda0003f04070 */
[----:B------:R-:W0:Y:S02]  /*0350*/  @!P0 LDS R7, [R3+0x200] ;  /* 0x0002000003078984 */ /* 0x000e240000000800 */
[----:B01----:R-:W-:-:S05]  /*0360*/  @!P0 IADD3 R10, PT, PT, R10, R7, RZ ;  /* 0x000000070a0a8210 */ /* 0x003fca0007ffe0ff */
[----:B------:R1:W-:Y:S01]  /*0370*/  @!P0 STS [R3], R10 ;  /* 0x0000000a03008388 */ /* 0x0003e20000000800 */
[----:B------:R-:W-:Y:S06]  /*0380*/  BAR.SYNC.DEFER_BLOCKING 0x0 ;  /* 0x0000000000007b1d */ /* 0x000fec0000010000 */
[----:B------:R-:W-:Y:S05]  /*0390*/  BRA `(.L_x_77) ;  /* 0x00000000000c7947 */ /* 0x000fea0003800000 */
.L_x_76:
[----:B------:R-:W-:-:S13]  /*03a0*/  ISETP.GE.U32.AND P0, PT, R14, 0x80, PT ;  /* 0x000000800e00780c */ /* 0x000fda0003f06070 */
[----:B------:R-:W-:Y:S05]  /*03b0*/  @!P0 BREAK.RELIABLE B0 ;  /* 0x0000000000008942 */ /* 0x000fea0003800100 */
[----:B------:R-:W-:Y:S05]  /*03c0*/  @!P0 BRA `(.L_x_78) ;  /* 0x0000000000188947 */ /* 0x000fea0003800000 */
.L_x_77:
[----:B------:R-:W-:Y:S05]  /*03d0*/  BSYNC.RELIABLE B0 ;  /* 0x0000000000007941 */ /* 0x000fea0003800100 */
.L_x_73:
[----:B------:R-:W-:-:S13]  /*03e0*/  ISETP.GT.U32.AND P0, PT, R5, 0x3f, PT ;  /* 0x0000003f0500780c */ /* 0x000fda0003f04070 */
[----:B------:R-:W0:Y:S02]  /*03f0*/  @!P0 LDS R7, [R3+0x100] ;  /* 0x0001000003078984 */ /* 0x000e240000000800 */
[----:B01----:R-:W-:-:S05]  /*0400*/  @!P0 IMAD.IADD R10, R10, 0x1, R7 ;  /* 0x000000010a0a8824 */ /* 0x003fca00078e0207 */
[----:B------:R1:W-:Y:S01]  /*0410*/  @!P0 STS [R3], R10 ;  /* 0x0000000a03008388 */ /* 0x0003e20000000800 */
[----:B------:R-:W-:Y:S06]  /*0420*/  BAR.SYNC.DEFER_BLOCKING 0x0 ;  /* 0x0000000000007b1d */ /* 0x000fec0000010000 */
.L_x_78:
[----:B------:R-:W-:Y:S05]  /*0430*/  BSYNC.RECONVERGENT B1 ;  /* 0x0000000000017941 */ /* 0x000fea0003800200 */
.L_x_72:
        /* <DEDUP_REMOVED lines=12> */
.L_x_81:
[----:B------:R-:W0:Y:S02]  /*0500*/  LDS R7, [R3+0x40] ;  /* 0x0000400003077984 */ /* 0x000e240000000800 */
[----:B0-----:R-:W-:-:S05]  /*0510*/  IMAD.IADD R10, R7, 0x1, R10 ;  /* 0x00000001070a7824 */ /* 0x001fca00078e020a */
[----:B------:R1:W-:Y:S01]  /*0520*/  STS [R3], R10 ;  /* 0x0000000a03007388 */ /* 0x0003e20000000800 */
[----:B------:R-:W-:Y:S05]  /*0530*/  BRA `(.L_x_83) ;  /* 0x0000000000087947 */ /* 0x000fea0003800000 */
.L_x_82:
[----:B------:R-:W-:-:S13]  /*0540*/  ISETP.GE.U32.AND P0, PT, R14, 0x10, PT ;  /* 0x000000100e00780c */ /* 0x000fda0003f06070 */
[----:B------:R-:W-:Y:S05]  /*0550*/  @!P0 BRA `(.L_x_84) ;  /* 0x0000000000108947 */ /* 0x000fea0003800000 */
.L_x_83:
[----:B------:R-:W0:Y:S02]  /*0560*/  LDS R7, [R3+0x20] ;  /* 0x0000200003077984 */ /* 0x000e240000000800 */
[----:B01----:R-:W-:-:S05]  /*0570*/  IMAD.IADD R10, R7, 0x1, R10 ;  /* 0x00000001070a7824 */ /* 0x003fca00078e020a */
[----:B------:R1:W-:Y:S01]  /*0580*/  STS [R3], R10 ;  /* 0x0000000a03007388 */ /* 0x0003e20000000800 */
[----:B------:R-:W-:Y:S05]  /*0590*/  BRA `(.L_x_85) ;  /* 0x0000000000087947 */ /* 0x000fea0003800000 */
.L_x_84:
[----:B------:R-:W-:-:S13]  /*05a0*/  ISETP.GE.U32.AND P0, PT, R14, 0x8, PT ;  /* 0x000000080e00780c */ /* 0x000fda0003f06070 */
[----:B------:R-:W-:Y:S05]  /*05b0*/  @!P0 BRA `(.L_x_86) ;  /* 0x0000000000108947 */ /* 0x000fea0003800000 */
.L_x_85:
[----:B------:R-:W0:Y:S02]  /*05c0*/  LDS R7, [R3+0x10] ;  /* 0x0000100003077984 */ /* 0x000e240000000800 */
[----:B01----:R-:W-:-:S05]  /*05d0*/  IADD3 R10, PT, PT, R7, R10, RZ ;  /* 0x0000000a070a7210 */ /* 0x003fca0007ffe0ff */
[----:B------:R1:W-:Y:S01]  /*05e0*/  STS [R3], R10 ;  /* 0x0000000a03007388 */ /* 0x0003e20000000800 */
[----:B------:R-:W-:Y:S05]  /*05f0*/  BRA `(.L_x_87) ;  /* 0x0000000000087947 */ /* 0x000fea0003800000 */
.L_x_86:
[----:B------:R-:W-:-:S13]  /*0600*/  ISETP.GE.U32.AND P0, PT, R14, 0x4, PT ;  /* 0x000000040e00780c */ /* 0x000fda0003f06070 */
[----:B------:R-:W-:Y:S05]  /*0610*/  @!P0 BRA `(.L_x_88) ;  /* 0x0000000000108947 */ /* 0x000fea0003800000 */
.L_x_87:
[----:B------:R-:W0:Y:S02]  /*0620*/  LDS R7, [R3+0x8] ;  /* 0x0000080003077984 */ /* 0x000e240000000800 */
[----:B01----:R-:W-:-:S05]  /*0630*/  IMAD.IADD R10, R7, 0x1, R10 ;  /* 0x00000001070a7824 */ /* 0x003fca00078e020a */
[----:B------:R1:W-:Y:S01]  /*0640*/  STS [R3], R10 ;  /* 0x0000000a03007388 */ /* 0x0003e20000000800 */
[----:B------:R-:W-:Y:S05]  /*0650*/  BRA `(.L_x_89) ;  /* 0x00000000000c7947 */ /* 0x000fea0003800000 */
.L_x_88:
[----:B------:R-:W-:-:S13]  /*0660*/  ISETP.GE.U32.AND P0, PT, R14, 0x2, PT ;  /* 0x000000020e00780c */ /* 0x000fda0003f06070 */
[----:B------:R-:W-:Y:S05]  /*0670*/  @!P0 BREAK.RELIABLE B2 ;  /* 0x0000000000028942 */ /* 0x000fea0003800100 */
[----:B------:R-:W-:Y:S05]  /*0680*/  @!P0 BRA `(.L_x_90) ;  /* 0x0000000000108947 */ /* 0x000fea0003800000 */
.L_x_89:
[----:B------:R-:W-:Y:S05]  /*0690*/  BSYNC.RELIABLE B2 ;  /* 0x0000000000027941 */ /* 0x000fea0003800100 */
.L_x_80:
[----:B------:R-:W0:Y:S02]  /*06a0*/  LDS R7, [R3+0x4] ;  /* 0x0000040003077984 */ /* 0x000e240000000800 */
[----:B01----:R-:W-:-:S05]  /*06b0*/  IMAD.IADD R10, R7, 0x1, R10 ;  /* 0x00000001070a7824 */ /* 0x003fca00078e020a */
[----:B------:R1:W-:Y:S02]  /*06c0*/  STS [R3], R10 ;  /* 0x0000000a03007388 */ /* 0x0003e40000000800 */
.L_x_90:
[----:B------:R-:W-:Y:S05]  /*06d0*/  BSYNC.RECONVERGENT B1 ;  /* 0x0000000000017941 */ /* 0x000fea0003800200 */
.L_x_79:
        /* <DEDUP_REMOVED lines=8> */
.L_x_91:
        /* <DEDUP_REMOVED lines=10> */
.L_x_276:


//--------------------- .text.reduce6_s           --------------------------
	.section	.text.reduce6_s,"ax",@progbits
	.align	128
        .global         reduce6_s
        .type           reduce6_s,@function
        .size           reduce6_s,(.L_x_277 - reduce6_s)
        .other          reduce6_s,@"STO_CUDA_ENTRY STV_DEFAULT"
reduce6_s:
.text.reduce6_s:
[----:B------:R-:W-:Y:S01]  /*0000*/  LDC R1, c[0x0][0x37c] ;  /* 0x0000df00ff017b82 */ /* 0x000fe20000000800 */
[----:B------:R-:W0:Y:S01]  /*0010*/  S2R R3, SR_TID.X ;  /* 0x0000000000037919 */ /* 0x000e220000002100 */
[----:B------:R-:W1:Y:S01]  /*0020*/  LDCU.64 UR4, c[0x0][0x390] ;  /* 0x00007200ff0477ac */ /* 0x000e620008000a00 */
[----:B------:R-:W-:Y:S01]  /*0030*/  BSSY.RECONVERGENT B0, `(.L_x_92) ;  /* 0x000001f000007945 */ /* 0x000fe20003800200 */
[----:B------:R-:W-:Y:S01]  /*0040*/  PRMT R2, RZ, 0x7610, R2 ;  /* 0x00007610ff027816 */ /* 0x000fe20000000002 */
        /* <DEDUP_REMOVED lines=14> */
[----:B------:R-:W-:-:S07]  /*0130*/  PRMT R2, RZ, 0x7610, R2 ;  /* 0x00007610ff027816 */ /* 0x000fce0000000002 */
.L_x_94:
[----:B------:R-:W-:Y:S02]  /*0140*/  IMAD.U32 R14, RZ, RZ, UR9 ;  /* 0x00000009ff0e7e24 */ /* 0x000fe4000f8e00ff */
[----:B--2---:R-:W-:-:S04]  /*0150*/  IMAD.WIDE.U32 R6, R11, 0x2, R4 ;  /* 0x000000020b067825 */ /* 0x004fc800078e0004 */
[----:B------:R-:W-:Y:S02]  /*0160*/  IMAD.IADD R9, R11, 0x1, R14 ;  /* 0x000000010b097824 */ /* 0x000fe400078e020e */
[----:B------:R-:W2:Y:S03]  /*0170*/  LDG.E.U16 R7, desc[UR6][R6.64] ;  /* 0x0000000606077981 */ /* 0x000ea6000c1e1500 */
[----:B------:R-:W-:-:S04]  /*0180*/  ISETP.GE.U32.AND P0, PT, R9, UR8, PT ;  /* 0x0000000809007c0c */ /* 0x000fc8000bf06070 */
[----:B------:R-:W-:-:S13]  /*0190*/  ISETP.EQ.AND P0, PT, R13, RZ, P0 ;  /* 0x000000ff0d00720c */ /* 0x000fda0000702270 */
[----:B------:R-:W-:-:S06]  /*01a0*/  @!P0 IMAD.WIDE.U32 R8, R9, 0x2, R4 ;  /* 0x0000000209088825 */ /* 0x000fcc00078e0004 */
[----:B------:R-:W3:Y:S01]  /*01b0*/  @!P0 LDG.E.U16 R9, desc[UR6][R8.64] ;  /* 0x0000000608098981 */ /* 0x000ee2000c1e1500 */
[----:B------:R-:W-:-:S05]  /*01c0*/  IMAD.IADD R11, R10, 0x1, R11 ;  /* 0x000000010a0b7824 */ /* 0x000fca00078e020b */
[----:B------:R-:W-:Y:S01]  /*01d0*/  ISETP.GE.U32.AND P1, PT, R11, UR8, PT ;  /* 0x000000080b007c0c */ /* 0x000fe2000bf26070 */
[----:B--2---:R-:W-:-:S04]  /*01e0*/  IMAD.IADD R2, R7, 0x1, R2 ;  /* 0x0000000107027824 */ /* 0x004fc800078e0202 */
[----:B---3--:R-:W-:-:S05]  /*01f0*/  @!P0 IMAD.IADD R12, R2, 0x1, R9 ;  /* 0x00000001020c8824 */ /* 0x008fca00078e0209 */
[----:B------:R-:W-:-:S03]  /*0200*/  @!P0 PRMT R2, R12, 0x7610, R2 ;  /* 0x000076100c028816 */ /* 0x000fc60000000002 */
[----:B------:R-:W-:Y:S05]  /*0210*/  @!P1 BRA `(.L_x_94) ;  /* 0xfffffffc00c89947 */ /* 0x000fea000383ffff */
.L_x_93:
[----:B------:R-:W-:Y:S05]  /*0220*/  BSYNC.RECONVERGENT B0 ;  /* 0x0000000000007941 */ /* 0x000fea0003800200 */
.L_x_92:
[----:B------:R-:W0:Y:S01]  /*0230*/  S2UR UR5, SR_CgaCtaId ;  /* 0x00000000000579c3 */ /* 0x000e220000008800 */
[----:B------:R-:W-:Y:S01]  /*0240*/  UMOV UR4, 0x400 ;  /* 0x0000040000047882 */ /* 0x000fe20000000000 */
[----:B------:R-:W-:Y:S01]  /*0250*/  ISETP.GE.U32.AND P0, PT, R14, 0x200, PT ;  /* 0x000002000e00780c */ /* 0x000fe20003f06070 */
[----:B------:R-:W-:Y:S04]  /*0260*/  BSSY.RECONVERGENT B1, `(.L_x_95) ;  /* 0x0000021000017945 */ /* 0x000fe80003800200 */
[----:B------:R-:W-:Y:S01]  /*0270*/  BSSY.RELIABLE B0, `(.L_x_96) ;  /* 0x0000019000007945 */ /* 0x000fe20003800100 */
[----:B0-----:R-:W-:-:S06]  /*0280*/  ULEA UR4, UR5, UR4, 0x18 ;  /* 0x0000000405047291 */ /* 0x001fcc000f8ec0ff */
[----:B------:R-:W-:-:S05]  /*0290*/  LEA R5, R3, UR4, 0x1 ;  /* 0x0000000403057c11 */ /* 0x000fca000f8e08ff */
[----:B------:R0:W-:Y:S01]  /*02a0*/  STS.U16 [R5], R2 ;  /* 0x0000000205007388 */ /* 0x0001e20000000400 */
[----:B------:R-:W-:Y:S06]  /*02b0*/  BAR.SYNC.DEFER_BLOCKING 0x0 ;  /* 0x0000000000007b1d */ /* 0x000fec0000010000 */
[----:B------:R-:W-:Y:S05]  /*02c0*/  @!P0 BRA `(.L_x_97) ;  /* 0x00000000001c8947 */ /* 0x000fea0003800000 */
[----:B------:R-:W-:-:S13]  /*02d0*/  ISETP.GT.U32.AND P0, PT, R3, 0xff, PT ;  /* 0x000000ff0300780c */ /* 0x000fda0003f04070 */
[----:B------:R-:W1:Y:S02]  /*02e0*/  @!P0 LDS.U16 R7, [R5+0x200] ;  /* 0x0002000005078984 */ /* 0x000e640000000400 */
[----:B-1----:R-:W-:-:S05]  /*02f0*/  @!P0 IMAD.IADD R4, R2, 0x1, R7 ;  /* 0x0000000102048824 */ /* 0x002fca00078e0207 */
[----:B------:R1:W-:Y:S01]  /*0300*/  @!P0 STS.U16 [R5], R4 ;  /* 0x0000000405008388 */ /* 0x0003e20000000400 */
[----:B0-----:R-:W-:Y:S01]  /*0310*/  @!P0 PRMT R2, R4, 0x7610, R2 ;  /* 0x0000761004028816 */ /* 0x001fe20000000002 */
[----:B------:R-:W-:Y:S06]  /*0320*/  BAR.SYNC.DEFER_BLOCKING 0x0 ;  /* 0x0000000000007b1d */ /* 0x000fec0000010000 */
[----:B------:R-:W-:Y:S05]  /*0330*/  BRA `(.L_x_98) ;  /* 0x0000000000087947 */ /* 0x000fea0003800000 */
.L_x_97:
[----:B------:R-:W-:-:S13]  /*0340*/  ISETP.GE.U32.AND P0, PT, R14, 0x100, PT ;  /* 0x000001000e00780c */ /* 0x000fda0003f06070 */
[----:B------:R-:W-:Y:S05]  /*0350*/  @!P0 BRA `(.L_x_99) ;  /* 0x00000000001c8947 */ /* 0x000fea0003800000 */
.L_x_98:
[----:B------:R-:W-:-:S13]  /*0360*/  ISETP.GT.U32.AND P0, PT, R3, 0x7f, PT ;  /* 0x0000007f0300780c */ /* 0x000fda0003f04070 */
[----:B------:R-:W1:Y:S02]  /*0370*/  @!P0 LDS.U16 R7, [R5+0x100] ;  /* 0x0001000005078984 */ /* 0x000e640000000400 */
[----:B-1----:R-:W-:-:S05]  /*0380*/  @!P0 IMAD.IADD R4, R2, 0x1, R7 ;  /* 0x0000000102048824 */ /* 0x002fca00078e0207 */
[----:B------:R1:W-:Y:S01]  /*0390*/  @!P0 STS.U16 [R5], R4 ;  /* 0x0000000405008388 */ /* 0x0003e20000000400 */
[----:B0-----:R-:W-:Y:S01]  /*03a0*/  @!P0 PRMT R2, R4, 0x7610, R2 ;  /* 0x0000761004028816 */ /* 0x001fe20000000002 */
[----:B------:R-:W-:Y:S06]  /*03b0*/  BAR.SYNC.DEFER_BLOCKING 0x0 ;  /* 0x0000000000007b1d */ /* 0x000fec0000010000 */
[----:B------:R-:W-:Y:S05]  /*03c0*/  BRA `(.L_x_100) ;  /* 0x00000000000c7947 */ /* 0x000fea0003800000 */
.L_x_99:
[----:B------:R-:W-:-:S13]  /*03d0*/  ISETP.GE.U32.AND P0, PT, R14, 0x80, PT ;  /* 0x000000800e00780c */ /* 0x000fda0003f06070 */
[----:B------:R-:W-:Y:S05]  /*03e0*/  @!P0 BREAK.RELIABLE B0 ;  /* 0x0000000000008942 */ /* 0x000fea0003800100 */
[----:B------:R-:W-:Y:S05]  /*03f0*/  @!P0 BRA `(.L_x_101) ;  /* 0x00000000001c8947 */ /* 0x000fea0003800000 */
.L_x_100:
[----:B------:R-:W-:Y:S05]  /*0400*/  BSYNC.RELIABLE B0 ;  /* 0x0000000000007941 */ /* 0x000fea0003800100 */
.L_x_96:
[----:B------:R-:W-:-:S13]  /*0410*/  ISETP.GT.U32.AND P0, PT, R3, 0x3f, PT ;  /* 0x0000003f0300780c */ /* 0x000fda0003f04070 */
[----:B------:R-:W1:Y:S02]  /*0420*/  @!P0 LDS.U16 R7, [R5+0x80] ;  /* 0x0000800005078984 */ /* 0x000e640000000400 */
[----:B-1----:R-:W-:-:S05]  /*0430*/  @!P0 IMAD.IADD R4, R2, 0x1, R7 ;  /* 0x0000000102048824 */ /* 0x002fca00078e0207 */
[----:B------:R1:W-:Y:S01]  /*0440*/  @!P0 STS.U16 [R5], R4 ;  /* 0x0000000405008388 */ /* 0x0003e20000000400 */
[----:B0-----:R-:W-:Y:S01]  /*0450*/  @!P0 PRMT R2, R4, 0x7610, R2 ;  /* 0x0000761004028816 */ /* 0x001fe20000000002 */
[----:B------:R-:W-:Y:S06]  /*0460*/  BAR.SYNC.DEFER_BLOCKING 0x0 ;  /* 0x0000000000007b1d */ /* 0x000fec0000010000 */
.L_x_101:
[----:B------:R-:W-:Y:S05]  /*0470*/  BSYNC.RECONVERGENT B1 ;  /* 0x0000000000017941 */ /* 0x000fea0003800200 */
.L_x_95:
[----:B------:R-:W-:Y:S05]  /*0480*/  WARPSYNC.ALL ;  /* 0x0000000000007948 */ /* 0x000fea0003800000 */
[----:B------:R-:W-:-:S13]  /*0490*/  ISETP.GT.U32.AND P0, PT, R3, 0x1f, PT ;  /* 0x0000001f0300780c */ /* 0x000fda0003f04070 */
[----:B------:R-:W-:Y:S05]  /*04a0*/  @P0 EXIT ;  /* 0x000000000000094d */ /* 0x000fea0003800000 */
[----:B------:R-:W-:Y:S01]  /*04b0*/  ISETP.GE.U32.AND P0, PT, R14, 0x40, PT ;  /* 0x000000400e00780c */ /* 0x000fe20003f06070 */
[----:B------:R-:W-:Y:S04]  /*04c0*/  BSSY.RECONVERGENT B1, `(.L_x_102) ;  /* 0x000002a000017945 */ /* 0x000fe80003800200 */
[----:B------:R-:W-:Y:S08]  /*04d0*/  BSSY.RELIABLE B2, `(.L_x_103) ;  /* 0x0000025000027945 */ /* 0x000ff00003800100 */
[----:B------:R-:W1:Y:S02]  /*04e0*/  @P0 LDS.U16 R7, [R5+0x40] ;  /* 0x0000400005070984 */ /* 0x000e640000000400 */
[----:B-1----:R-:W-:-:S05]  /*04f0*/  @P0 IMAD.IADD R4, R2, 0x1, R7 ;  /* 0x0000000102040824 */ /* 0x002fca00078e0207 */
[----:B------:R1:W-:Y:S01]  /*0500*/  @P0 STS.U16 [R5], R4 ;  /* 0x0000000405000388 */ /* 0x0003e20000000400 */
[----:B0-----:R-:W-:Y:S01]  /*0510*/  @P0 PRMT R2, R4, 0x7610, R2 ;  /* 0x0000761004020816 */ /* 0x001fe20000000002 */
[----:B------:R-:W-:Y:S06]  /*0520*/  @P0 BRA `(.L_x_104) ;  /* 0x0000000000080947 */ /* 0x000fec0003800000 */
[----:B------:R-:W-:-:S13]  /*0530*/  ISETP.GE.U32.AND P0, PT, R14, 0x20, PT ;  /* 0x000000200e00780c */ /* 0x000fda0003f06070 */
[----:B------:R-:W-:Y:S05]  /*0540*/  @!P0 BRA `(.L_x_105) ;  /* 0x0000000000148947 */ /* 0x000fea0003800000 */
.L_x_104:
[----:B------:R-:W1:Y:S02]  /*0550*/  LDS.U16 R7, [R5+0x20] ;  /* 0x0000200005077984 */ /* 0x000e640000000400 */
[----:B-1----:R-:W-:-:S05]  /*0560*/  IMAD.IADD R4, R7, 0x1, R2 ;  /* 0x0000000107047824 */ /* 0x002fca00078e0202 */
[----:B------:R0:W-:Y:S01]  /*0570*/  STS.U16 [R5], R4 ;  /* 0x0000000405007388 */ /* 0x0001e20000000400 */
[----:B------:R-:W-:Y:S01]  /*0580*/  PRMT R2, R4, 0x7610, R2 ;  /* 0x0000761004027816 */ /* 0x000fe20000000002 */
[----:B------:R-:W-:Y:S06]  /*0590*/  BRA `(.L_x_106) ;  /* 0x0000000000087947 */ /* 0x000fec0003800000 */
.L_x_105:
[----:B------:R-:W-:-:S13]  /*05a0*/  ISETP.GE.U32.AND P0, PT, R14, 0x10, PT ;  /* 0x000000100e00780c */ /* 0x000fda0003f06070 */
[----:B------:R-:W-:Y:S05]  /*05b0*/  @!P0 BRA `(.L_x_107) ;  /* 0x0000000000148947 */ /* 0x000fea0003800000 */
.L_x_106:
[----:B------:R-:W0:Y:S02]  /*05c0*/  LDS.U16 R7, [R5+0x10] ;  /* 0x0000100005077984 */ /* 0x000e240000000400 */
[----:B01----:R-:W-:-:S05]  /*05d0*/  IMAD.IADD R4, R7, 0x1, R2 ;  /* 0x0000000107047824 */ /* 0x003fca00078e0202 */
[----:B------:R0:W-:Y:S01]  /*05e0*/  STS.U16 [R5], R4 ;  /* 0x0000000405007388 */ /* 0x0001e20000000400 */
[----:B------:R-:W-:Y:S01]  /*05f0*/  PRMT R2, R4, 0x7610, R2 ;  /* 0x0000761004027816 */ /* 0x000fe20000000002 */
[----:B------:R-:W-:Y:S06]  /*0600*/  BRA `(.L_x_108) ;  /* 0x0000000000087947 */ /* 0x000fec0003800000 */
.L_x_107:
[----:B------:R-:W-:-:S13]  /*0610*/  ISETP.GE.U32.AND P0, PT, R14, 0x8, PT ;  /* 0x000000080e00780c */ /* 0x000fda0003f06070 */
[----:B------:R-:W-:Y:S05]  /*0620*/  @!P0 BRA `(.L_x_109) ;  /* 0x0000000000148947 */ /* 0x000fea0003800000 */
.L_x_108:
[----:B------:R-:W0:Y:S02]  /*0630*/  LDS.U16 R7, [R5+0x8] ;  /* 0x0000080005077984 */ /* 0x000e240000000400 */
[----:B01----:R-:W-:-:S05]  /*0640*/  IMAD.IADD R4, R7, 0x1, R2 ;  /* 0x0000000107047824 */ /* 0x003fca00078e0202 */
[----:B------:R0:W-:Y:S01]  /*0650*/  STS.U16 [R5], R4 ;  /* 0x0000000405007388 */ /* 0x0001e20000000400 */
[----:B------:R-:W-:Y:S01]  /*0660*/  PRMT R2, R4, 0x7610, R2 ;  /* 0x0000761004027816 */ /* 0x000fe20000000002 */
[----:B------:R-:W-:Y:S06]  /*0670*/  BRA `(.L_x_110) ;  /* 0x0000000000087947 */ /* 0x000fec0003800000 */
.L_x_109:
[----:B------:R-:W-:-:S13]  /*0680*/  ISETP.GE.U32.AND P0, PT, R14, 0x4, PT ;  /* 0x000000040e00780c */ /* 0x000fda0003f06070 */
[----:B------:R-:W-:Y:S05]  /*0690*/  @!P0 BRA `(.L_x_111) ;  /* 0x0000000000148947 */ /* 0x000fea0003800000 */
.L_x_110:
[----:B------:R-:W0:Y:S02]  /*06a0*/  LDS.U16 R7, [R5+0x4] ;  /* 0x0000040005077984 */ /* 0x000e240000000400 */
[----:B01----:R-:W-:-:S05]  /*06b0*/  IMAD.IADD R4, R7, 0x1, R2 ;  /* 0x0000000107047824 */ /* 0x003fca00078e0202 */
[----:B------:R0:W-:Y:S01]  /*06c0*/  STS.U16 [R5], R4 ;  /* 0x0000000405007388 */ /* 0x0001e20000000400 */
[----:B------:R-:W-:Y:S01]  /*06d0*/  PRMT R2, R4, 0x7610, R2 ;  /* 0x0000761004027816 */ /* 0x000fe20000000002 */
[----:B------:R-:W-:Y:S06]  /*06e0*/  BRA `(.L_x_112) ;  /* 0x00000000000c7947 */ /* 0x000fec0003800000 */
.L_x_111:
[----:B------:R-:W-:-:S13]  /*06f0*/  ISETP.GE.U32.AND P0, PT, R14, 0x2, PT ;  /* 0x000000020e00780c */ /* 0x000fda0003f06070 */
[----:B------:R-:W-:Y:S05]  /*0700*/  @!P0 BREAK.RELIABLE B2 ;  /* 0x0000000000028942 */ /* 0x000fea0003800100 */
[----:B------:R-:W-:Y:S05]  /*0710*/  @!P0 BRA `(.L_x_113) ;  /* 0x0000000000108947 */ /* 0x000fea0003800000 */
.L_x_112:
[----:B------:R-:W-:Y:S05]  /*0720*/  BSYNC.RELIABLE B2 ;  /* 0x0000000000027941 */ /* 0x000fea0003800100 */
.L_x_103:
[----:B------:R-:W2:Y:S02]  /*0730*/  LDS.U16 R7, [R5+0x2] ;  /* 0x0000020005077984 */ /* 0x000ea40000000400 */
[----:B--2---:R-:W-:-:S05]  /*0740*/  IMAD.IADD R2, R7, 0x1, R2 ;  /* 0x0000000107027824 */ /* 0x004fca00078e0202 */
[----:B------:R2:W-:Y:S02]  /*0750*/  STS.U16 [R5], R2 ;  /* 0x0000000205007388 */ /* 0x0005e40000000400 */
.L_x_113:
[----:B------:R-:W-:Y:S05]  /*0760*/  BSYNC.RECONVERGENT B1 ;  /* 0x0000000000017941 */ /* 0x000fea0003800200 */
.L_x_102:
[----:B------:R-:W-:Y:S05]  /*0770*/  WARPSYNC.ALL ;  /* 0x0000000000007948 */ /* 0x000fea0003800000 */
[----:B------:R-:W-:-:S13]  /*0780*/  ISETP.NE.AND P0, PT, R3, RZ, PT ;  /* 0x000000ff0300720c */ /* 0x000fda0003f05270 */
[----:B------:R-:W-:Y:S05]  /*0790*/  @P0 EXIT ;  /* 0x000000000000094d */ /* 0x000fea0003800000 */
[----:B012---:R-:W0:Y:S01]  /*07a0*/  LDS.U16 R5, [UR4] ;  /* 0x00000004ff057984 */ /* 0x007e220008000400 */
[----:B------:R-:W1:Y:S02]  /*07b0*/  LDC.64 R2, c[0x0][0x388] ;  /* 0x0000e200ff027b82 */ /* 0x000e640000000a00 */
[----:B-1----:R-:W-:-:S05]  /*07c0*/  IMAD.WIDE.U32 R2, R0, 0x2, R2 ;  /* 0x0000000200027825 */ /* 0x002fca00078e0002 */
[----:B0-----:R-:W-:Y:S01]  /*07d0*/  STG.E.U16 desc[UR6][R2.64], R5 ;  /* 0x0000000502007986 */ /* 0x001fe2000c101506 */
[----:B------:R-:W-:Y:S05]  /*07e0*/  EXIT ;  /* 0x000000000000794d */ /* 0x000fea0003800000 */
.L_x_114:
        /* <DEDUP_REMOVED lines=9> */
.L_x_277:


//--------------------- .text.reduce6_uc          --------------------------
	.section	.text.reduce6_uc,"ax",@progbits
	.align	128
        .global         reduce6_uc
        .type           reduce6_uc,@function
        .size           reduce6_uc,(.L_x_278 - reduce6_uc)
        .other          reduce6_uc,@"STO_CUDA_ENTRY STV_DEFAULT"
reduce6_uc:
.text.reduce6_uc:
[----:B------:R-:W-:Y:S01]  /*0000*/  LDC R1, c[0x0][0x37c] ;  /* 0x0000df00ff017b82 */ /* 0x000fe20000000800 */
[----:B------:R-:W0:Y:S01]  /*0010*/  S2R R0, SR_TID.X ;  /* 0x0000000000007919 */ /* 0x000e220000002100 */
[----:B------:R-:W1:Y:S06]  /*0020*/  LDCU.64 UR4, c[0x0][0x390] ;  /* 0x00007200ff0477ac */ /* 0x000e6c0008000a00 */
[----:B------:R-:W0:Y:S01]  /*0030*/  S2UR UR10, SR_CTAID.X ;  /* 0x00000000000a79c3 */ /* 0x000e220000002500 */
[----:B------:R-:W-:Y:S01]  /*0040*/  BSSY.RECONVERGENT B0, `(.L_x_115) ;  /* 0x000001f000007945 */ /* 0x000fe20003800200 */
[----:B------:R-:W-:Y:S01]  /*0050*/  PRMT R3, RZ, 0x7610, R3 ;  /* 0x00007610ff037816 */ /* 0x000fe20000000003 */
[----:B------:R-:W2:Y:S01]  /*0060*/  LDCU.64 UR8, c[0x0][0x358] ;  /* 0x00006b00ff0877ac */ /* 0x000ea20008000a00 */
[----:B------:R-:W3:Y:S01]  /*0070*/  LDCU.64 UR12, c[0x0][0x390] ;  /* 0x00007200ff0c77ac */ /* 0x000ee20008000a00 */
[----:B------:R-:W4:Y:S01]  /*0080*/  LDCU.64 UR6, c[0x0][0x380] ;  /* 0x00007000ff0677ac */ /* 0x000f220008000a00 */
[----:B-1----:R-:W-:-:S04]  /*0090*/  IMAD.U32 R11, RZ, RZ, UR5 ;  /* 0x00000005ff0b7e24 */ /* 0x002fc8000f8e00ff */
[----:B------:R-:W-:-:S04]  /*00a0*/  IMAD.SHL.U32 R5, R11, 0x2, RZ ;  /* 0x000000020b057824 */ /* 0x000fc800078e00ff */
[----:B0-----:R-:W-:-:S05]  /*00b0*/  IMAD R2, R5, UR10, R0 ;  /* 0x0000000a05027c24 */ /* 0x001fca000f8e0200 */
[----:B------:R-:W-:-:S13]  /*00c0*/  ISETP.GE.U32.AND P0, PT, R2, UR4, PT ;  /* 0x0000000402007c0c */ /* 0x000fda000bf06070 */
[----:B--234-:R-:W-:Y:S05]  /*00d0*/  @P0 BRA `(.L_x_116) ;  /* 0x0000000000540947 */ /* 0x01cfea0003800000 */
[----:B------:R-:W0:Y:S01]  /*00e0*/  LDC.U8 R3, c[0x0][0x398] ;  /* 0x0000e600ff037b82 */ /* 0x000e220000000000 */
[----:B------:R-:W1:Y:S02]  /*00f0*/  LDCU UR4, c[0x0][0x370] ;  /* 0x00006e00ff0477ac */ /* 0x000e640008000800 */
[----:B-1----:R-:W-:Y:S01]  /*0100*/  IMAD R9, R5, UR4, RZ ;  /* 0x0000000405097c24 */ /* 0x002fe2000f8e02ff */
[----:B0-----:R-:W-:Y:S02]  /*0110*/  PRMT R10, R3, 0x8880, RZ ;  /* 0x00008880030a7816 */ /* 0x001fe400000000ff */
[----:B------:R-:W-:-:S07]  /*0120*/  PRMT R3, RZ, 0x7610, R3 ;  /* 0x00007610ff037816 */ /* 0x000fce0000000003 */
.L_x_117:
[----:B------:R-:W-:Y:S01]  /*0130*/  IMAD.U32 R11, RZ, RZ, UR13 ;  /* 0x0000000dff0b7e24 */ /* 0x000fe2000f8e00ff */
[----:B------:R-:W-:-:S03]  /*0140*/  IADD3 R4, P1, PT, R2, UR6, RZ ;  /* 0x0000000602047c10 */ /* 0x000fc6000ff3e0ff */
[----:B------:R-:W-:Y:S02]  /*0150*/  IMAD.IADD R6, R2, 0x1, R11 ;  /* 0x0000000102067824 */ /* 0x000fe400078e020b */
[----:B------:R-:W-:-:S03]  /*0160*/  IMAD.X R5, RZ, RZ, UR7, P1 ;  /* 0x00000007ff057e24 */ /* 0x000fc600088e06ff */
[----:B------:R-:W-:Y:S02]  /*0170*/  ISETP.GE.U32.AND P0, PT, R6, UR12, PT ;  /* 0x0000000c06007c0c */ /* 0x000fe4000bf06070 */
[----:B------:R-:W2:Y:S02]  /*0180*/  LDG.E.U8 R4, desc[UR8][R4.64] ;  /* 0x0000000804047981 */ /* 0x000ea4000c1e1100 */
[----:B------:R-:W-:-:S13]  /*0190*/  ISETP.EQ.AND P0, PT, R10, RZ, P0 ;  /* 0x000000ff0a00720c */ /* 0x000fda0000702270 */
[----:B------:R-:W-:-:S05]  /*01a0*/  @!P0 IADD3 R6, P1, PT, R6, UR6, RZ ;  /* 0x0000000606068c10 */ /* 0x000fca000ff3e0ff */
[----:B------:R-:W-:-:S05]  /*01b0*/  @!P0 IMAD.X R7, RZ, RZ, UR7, P1 ;  /* 0x00000007ff078e24 */ /* 0x000fca00088e06ff */
[----:B------:R-:W3:Y:S01]  /*01c0*/  @!P0 LDG.E.U8 R6, desc[UR8][R6.64] ;  /* 0x0000000806068981 */ /* 0x000ee2000c1e1100 */
[----:B------:R-:W-:-:S05]  /*01d0*/  IMAD.IADD R2, R9, 0x1, R2 ;  /* 0x0000000109027824 */ /* 0x000fca00078e0202 */
[----:B------:R-:W-:Y:S01]  /*01e0*/  ISETP.GE.U32.AND P1, PT, R2, UR12, PT ;  /* 0x0000000c02007c0c */ /* 0x000fe2000bf26070 */
[----:B--2---:R-:W-:-:S04]  /*01f0*/  IMAD.IADD R3, R4, 0x1, R3 ;  /* 0x0000000104037824 */ /* 0x004fc800078e0203 */
[----:B---3--:R-:W-:-:S05]  /*0200*/  @!P0 IMAD.IADD R8, R3, 0x1, R6 ;  /* 0x0000000103088824 */ /* 0x008fca00078e0206 */
[----:B------:R-:W-:-:S03]  /*0210*/  @!P0 PRMT R3, R8, 0x7610, R3 ;  /* 0x0000761008038816 */ /* 0x000fc60000000003 */
[----:B------:R-:W-:Y:S05]  /*0220*/  @!P1 BRA `(.L_x_117) ;  /* 0xfffffffc00c09947 */ /* 0x000fea000383ffff */
.L_x_116:
[----:B------:R-:W-:Y:S05]  /*0230*/  BSYNC.RECONVERGENT B0 ;  /* 0x0000000000007941 */ /* 0x000fea0003800200 */
.L_x_115:
[----:B------:R-:W0:Y:S01]  /*0240*/  S2UR UR5, SR_CgaCtaId ;  /* 0x00000000000579c3 */ /* 0x000e220000008800 */
[----:B------:R-:W-:Y:S01]  /*0250*/  UMOV UR4, 0x400 ;  /* 0x0000040000047882 */ /* 0x000fe20000000000 */
[----:B------:R-:W-:Y:S01]  /*0260*/  ISETP.GE.U32.AND P0, PT, R11, 0x200, PT ;  /* 0x000002000b00780c */ /* 0x000fe20003f06070 */
[----:B------:R-:W-:Y:S04]  /*0270*/  BSSY.RECONVERGENT B1, `(.L_x_118) ;  /* 0x0000020000017945 */ /* 0x000fe80003800200 */
[----:B------:R-:W-:Y:S01]  /*0280*/  BSSY.RELIABLE B0, `(.L_x_119) ;  /* 0x0000018000007945 */ /* 0x000fe20003800100 */
[----:B0-----:R-:W-:-:S09]  /*0290*/  ULEA UR4, UR5, UR4, 0x18 ;  /* 0x0000000405047291 */ /* 0x001fd2000f8ec0ff */
[----:B------:R0:W-:Y:S01]  /*02a0*/  STS.U8 [R0+UR4], R3 ;  /* 0x0000000300007988 */ /* 0x0001e20008000004 */
[----:B------:R-:W-:Y:S06]  /*02b0*/  BAR.SYNC.DEFER_BLOCKING 0x0 ;  /* 0x0000000000007b1d */ /* 0x000fec0000010000 */
[----:B------:R-:W-:Y:S05]  /*02c0*/  @!P0 BRA `(.L_x_120) ;  /* 0x00000000001c8947 */ /* 0x000fea0003800000 */
[----:B------:R-:W-:-:S13]  /*02d0*/  ISETP.GT.U32.AND P0, PT, R0, 0xff, PT ;  /* 0x000000ff0000780c */ /* 0x000fda0003f04070 */
[----:B------:R-:W1:Y:S02]  /*02e0*/  @!P0 LDS.U8 R2, [R0+UR4+0x100] ;  /* 0x0001000400028984 */ /* 0x000e640008000000 */
[----:B-1----:R-:W-:-:S05]  /*02f0*/  @!P0 IMAD.IADD R5, R3, 0x1, R2 ;  /* 0x0000000103058824 */ /* 0x002fca00078e0202 */
[----:B------:R1:W-:Y:S01]  /*0300*/  @!P0 STS.U8 [R0+UR4], R5 ;  /* 0x0000000500008988 */ /* 0x0003e20008000004 */
[----:B0-----:R-:W-:Y:S01]  /*0310*/  @!P0 PRMT R3, R5, 0x7610, R3 ;  /* 0x0000761005038816 */ /* 0x001fe20000000003 */
[----:B------:R-:W-:Y:S06]  /*0320*/  BAR.SYNC.DEFER_BLOCKING 0x0 ;  /* 0x0000000000007b1d */ /* 0x000fec0000010000 */
[----:B------:R-:W-:Y:S05]  /*0330*/  BRA `(.L_x_121) ;  /* 0x0000000000087947 */ /* 0x000fea0003800000 */
.L_x_120:
[----:B------:R-:W-:-:S13]  /*0340*/  ISETP.GE.U32.AND P0, PT, R11, 0x100, PT ;  /* 0x000001000b00780c */ /* 0x000fda0003f06070 */
[----:B------:R-:W-:Y:S05]  /*0350*/  @!P0 BRA `(.L_x_122) ;  /* 0x00000000001c8947 */ /* 0x000fea0003800000 */
.L_x_121:
[----:B------:R-:W-:-:S13]  /*0360*/  ISETP.GT.U32.AND P0, PT, R0, 0x7f, PT ;  /* 0x0000007f0000780c */ /* 0x000fda0003f04070 */
[----:B------:R-:W1:Y:S02]  /*0370*/  @!P0 LDS.U8 R2, [R0+UR4+0x80] ;  /* 0x0000800400028984 */ /* 0x000e640008000000 */
[----:B-1----:R-:W-:-:S05]  /*0380*/  @!P0 IMAD.IADD R5, R3, 0x1, R2 ;  /* 0x0000000103058824 */ /* 0x002fca00078e0202 */
[----:B------:R1:W-:Y:S01]  /*0390*/  @!P0 STS.U8 [R0+UR4], R5 ;  /* 0x0000000500008988 */ /* 0x0003e20008000004 */
[----:B0-----:R-:W-:Y:S01]  /*03a0*/  @!P0 PRMT R3, R5, 0x7610, R3 ;  /* 0x0000761005038816 */ /* 0x001fe20000000003 */
[----:B------:R-:W-:Y:S06]  /*03b0*/  BAR.SYNC.DEFER_BLOCKING 0x0 ;  /* 0x0000000000007b1d */ /* 0x000fec0000010000 */
[----:B------:R-:W-:Y:S05]  /*03c0*/  BRA `(.L_x_123) ;  /* 0x00000000000c7947 */ /* 0x000fea0003800000 */
.L_x_122:
[----:B------:R-:W-:-:S13]  /*03d0*/  ISETP.GE.U32.AND P0, PT, R11, 0x80, PT ;  /* 0x000000800b00780c */ /* 0x000fda0003f06070 */
[----:B------:R-:W-:Y:S05]  /*03e0*/  @!P0 BREAK.RELIABLE B0 ;  /* 0x0000000000008942 */ /* 0x000fea0003800100 */
[----:B------:R-:W-:Y:S05]  /*03f0*/  @!P0 BRA `(.L_x_124) ;  /* 0x00000000001c8947 */ /* 0x000fea0003800000 */
.L_x_123:
[----:B------:R-:W-:Y:S05]  /*0400*/  BSYNC.RELIABLE B0 ;  /* 0x0000000000007941 */ /* 0x000fea0003800100 */
.L_x_119:
[----:B------:R-:W-:-:S13]  /*0410*/  ISETP.GT.U32.AND P0, PT, R0, 0x3f, PT ;  /* 0x0000003f0000780c */ /* 0x000fda0003f04070 */
[----:B------:R-:W1:Y:S02]  /*0420*/  @!P0 LDS.U8 R2, [R0+UR4+0x40] ;  /* 0x0000400400028984 */ /* 0x000e640008000000 */
[----:B-1----:R-:W-:-:S05]  /*0430*/  @!P0 IMAD.IADD R5, R3, 0x1, R2 ;  /* 0x0000000103058824 */ /* 0x002fca00078e0202 */
[----:B------:R1:W-:Y:S01]  /*0440*/  @!P0 STS.U8 [R0+UR4], R5 ;  /* 0x0000000500008988 */ /* 0x0003e20008000004 */
[----:B0-----:R-:W-:Y:S01]  /*0450*/  @!P0 PRMT R3, R5, 0x7610, R3 ;  /* 0x0000761005038816 */ /* 0x001fe20000000003 */
[----:B------:R-:W-:Y:S06]  /*0460*/  BAR.SYNC.DEFER_BLOCKING 0x0 ;  /* 0x0000000000007b1d */ /* 0x000fec0000010000 */
.L_x_124:
[----:B------:R-:W-:Y:S05]  /*0470*/  BSYNC.RECONVERGENT B1 ;  /* 0x0000000000017941 */ /* 0x000fea0003800200 */
.L_x_118:
[----:B------:R-:W-:Y:S05]  /*0480*/  WARPSYNC.ALL ;  /* 0x0000000000007948 */ /* 0x000fea0003800000 */
[----:B------:R-:W-:-:S13]  /*0490*/  ISETP.GT.U32.AND P0, PT, R0, 0x1f, PT ;  /* 0x0000001f0000780c */ /* 0x000fda0003f04070 */
[----:B------:R-:W-:Y:S05]  /*04a0*/  @P0 EXIT ;  /* 0x000000000000094d */ /* 0x000fea0003800000 */
[----:B------:R-:W-:Y:S01]  /*04b0*/  ISETP.GE.U32.AND P0, PT, R11, 0x40, PT ;  /* 0x000000400b00780c */ /* 0x000fe20003f06070 */
[----:B------:R-:W-:Y:S04]  /*04c0*/  BSSY.RECONVERGENT B1, `(.L_x_125) ;  /* 0x000002a000017945 */ /* 0x000fe80003800200 */
[----:B------:R-:W-:Y:S08]  /*04d0*/  BSSY.RELIABLE B2, `(.L_x_126) ;  /* 0x0000025000027945 */ /* 0x000ff00003800100 */
[----:B------:R-:W1:Y:S02]  /*04e0*/  @P0 LDS.U8 R2, [R0+UR4+0x20] ;  /* 0x0000200400020984 */ /* 0x000e640008000000 */
[----:B-1----:R-:W-:-:S05]  /*04f0*/  @P0 IMAD.IADD R5, R3, 0x1, R2 ;  /* 0x0000000103050824 */ /* 0x002fca00078e0202 */
[----:B------:R1:W-:Y:S01]  /*0500*/  @P0 STS.U8 [R0+UR4], R5 ;  /* 0x0000000500000988 */ /* 0x0003e20008000004 */
[----:B0-----:R-:W-:Y:S01]  /*0510*/  @P0 PRMT R3, R5, 0x7610, R3 ;  /* 0x0000761005030816 */ /* 0x001fe20000000003 */
[----:B------:R-:W-:Y:S06]  /*0520*/  @P0 BRA `(.L_x_127) ;  /* 0x0000000000080947 */ /* 0x000fec0003800000 */
[----:B------:R-:W-:-:S13]  /*0530*/  ISETP.GE.U32.AND P0, PT, R11, 0x20, PT ;  /* 0x000000200b00780c */ /* 0x000fda0003f06070 */
[----:B------:R-:W-:Y:S05]  /*0540*/  @!P0 BRA `(.L_x_128) ;  /* 0x0000000000148947 */ /* 0x000fea0003800000 */
.L_x_127:
[----:B------:R-:W1:Y:S02]  /*0550*/  LDS.U8 R2, [R0+UR4+0x10] ;  /* 0x0000100400027984 */ /* 0x000e640008000000 */
[----:B-1----:R-:W-:-:S05]  /*0560*/  IMAD.IADD R5, R2, 0x1, R3 ;  /* 0x0000000102057824 */ /* 0x002fca00078e0203 */
[----:B------:R0:W-:Y:S01]  /*0570*/  STS.U8 [R0+UR4], R5 ;  /* 0x0000000500007988 */ /* 0x0001e20008000004 */
[----:B------:R-:W-:Y:S01]  /*0580*/  PRMT R3, R5, 0x7610, R3 ;  /* 0x0000761005037816 */ /* 0x000fe20000000003 */
[----:B------:R-:W-:Y:S06]  /*0590*/  BRA `(.L_x_129) ;  /* 0x0000000000087947 */ /* 0x000fec0003800000 */
.L_x_128:
[----:B------:R-:W-:-:S13]  /*05a0*/  ISETP.GE.U32.AND P0, PT, R11, 0x10, PT ;  /* 0x000000100b00780c */ /* 0x000fda0003f06070 */
[----:B------:R-:W-:Y:S05]  /*05b0*/  @!P0 BRA `(.L_x_130) ;  /* 0x0000000000148947 */ /* 0x000fea0003800000 */
.L_x_129:
[----:B------:R-:W0:Y:S02]  /*05c0*/  LDS.U8 R2, [R0+UR4+0x8] ;  /* 0x0000080400027984 */ /* 0x000e240008000000 */
[----:B01----:R-:W-:-:S05]  /*05d0*/  IMAD.IADD R5, R2, 0x1, R3 ;  /* 0x0000000102057824 */ /* 0x003fca00078e0203 */
[----:B------:R0:W-:Y:S01]  /*05e0*/  STS.U8 [R0+UR4], R5 ;  /* 0x0000000500007988 */ /* 0x0001e20008000004 */
[----:B------:R-:W-:Y:S01]  /*05f0*/  PRMT R3, R5, 0x7610, R3 ;  /* 0x0000761005037816 */ /* 0x000fe20000000003 */
[----:B------:R-:W-:Y:S06]  /*0600*/  BRA `(.L_x_131) ;  /* 0x0000000000087947 */ /* 0x000fec0003800000 */
.L_x_130:
[----:B------:R-:W-:-:S13]  /*0610*/  ISETP.GE.U32.AND P0, PT, R11, 0x8, PT ;  /* 0x000000080b00780c */ /* 0x000fda0003f06070 */
[----:B------:R-:W-:Y:S05]  /*0620*/  @!P0 BRA `(.L_x_132) ;  /* 0x0000000000148947 */ /* 0x000fea0003800000 */
.L_x_131:
[----:B------:R-:W0:Y:S02]  /*0630*/  LDS.U8 R2, [R0+UR4+0x4] ;  /* 0x0000040400027984 */ /* 0x000e240008000000 */
[----:B01----:R-:W-:-:S05]  /*0640*/  IMAD.IADD R5, R2, 0x1, R3 ;  /* 0x0000000102057824 */ /* 0x003fca00078e0203 */
[----:B------:R0:W-:Y:S01]  /*0650*/  STS.U8 [R0+UR4], R5 ;  /* 0x0000000500007988 */ /* 0x0001e20008000004 */
[----:B------:R-:W-:Y:S01]  /*0660*/  PRMT R3, R5, 0x7610, R3 ;  /* 0x0000761005037816 */ /* 0x000fe20000000003 */
[----:B------:R-:W-:Y:S06]  /*0670*/  BRA `(.L_x_133) ;  /* 0x0000000000087947 */ /* 0x000fec0003800000 */
.L_x_132:
[----:B------:R-:W-:-:S13]  /*0680*/  ISETP.GE.U32.AND P0, PT, R11, 0x4, PT ;  /* 0x000000040b00780c */ /* 0x000fda0003f06070 */
[----:B------:R-:W-:Y:S05]  /*0690*/  @!P0 BRA `(.L_x_134) ;  /* 0x0000000000148947 */ /* 0x000fea0003800000 */
.L_x_133:
[----:B------:R-:W0:Y:S02]  /*06a0*/  LDS.U8 R2, [R0+UR4+0x2] ;  /* 0x0000020400027984 */ /* 0x000e240008000000 */
[----:B01----:R-:W-:-:S05]  /*06b0*/  IMAD.IADD R5, R2, 0x1, R3 ;  /* 0x0000000102057824 */ /* 0x003fca00078e0203 */
[----:B------:R0:W-:Y:S01]  /*06c0*/  STS.U8 [R0+UR4], R5 ;  /* 0x0000000500007988 */ /* 0x0001e20008000004 */
[----:B------:R-:W-:Y:S01]  /*06d0*/  PRMT R3, R5, 0x7610, R3 ;  /* 0x0000761005037816 */ /* 0x000fe20000000003 */
[----:B------:R-:W-:Y:S06]  /*06e0*/  BRA `(.L_x_135) ;  /* 0x00000000000c7947 */ /* 0x000fec0003800000 */
.L_x_134:
[----:B------:R-:W-:-:S13]  /*06f0*/  ISETP.GE.U32.AND P0, PT, R11, 0x2, PT ;  /* 0x000000020b00780c */ /* 0x000fda0003f06070 */
[----:B------:R-:W-:Y:S05]  /*0700*/  @!P0 BREAK.RELIABLE B2 ;  /* 0x0000000000028942 */ /* 0x000fea0003800100 */
[----:B------:R-:W-:Y:S05]  /*0710*/  @!P0 BRA `(.L_x_136) ;  /* 0x0000000000108947 */ /* 0x000fea0003800000 */
.L_x_135:
[----:B------:R-:W-:Y:S05]  /*0720*/  BSYNC.RELIABLE B2 ;  /* 0x0000000000027941 */ /* 0x000fea0003800100 */
.L_x_126:
[----:B------:R-:W2:Y:S02]  /*0730*/  LDS.U8 R2, [R0+UR4+0x1] ;  /* 0x0000010400027984 */ /* 0x000ea40008000000 */
[----:B--2---:R-:W-:-:S05]  /*0740*/  IMAD.IADD R3, R2, 0x1, R3 ;  /* 0x0000000102037824 */ /* 0x004fca00078e0203 */
[----:B------:R2:W-:Y:S02]  /*0750*/  STS.U8 [R0+UR4], R3 ;  /* 0x0000000300007988 */ /* 0x0005e40008000004 */
.L_x_136:
[----:B------:R-:W-:Y:S05]  /*0760*/  BSYNC.RECONVERGENT B1 ;  /* 0x0000000000017941 */ /* 0x000fea0003800200 */
.L_x_125:
[----:B------:R-:W-:Y:S05]  /*0770*/  WARPSYNC.ALL ;  /* 0x0000000000007948 */ /* 0x000fea0003800000 */
[----:B------:R-:W-:-:S13]  /*0780*/  ISETP.NE.AND P0, PT, R0, RZ, PT ;  /* 0x000000ff0000720c */ /* 0x000fda0003f05270 */
[----:B------:R-:W-:Y:S05]  /*0790*/  @P0 EXIT ;  /* 0x000000000000094d */ /* 0x000fea0003800000 */
[----:B01----:R-:W0:Y:S01]  /*07a0*/  LDS.U8 R5, [UR4] ;  /* 0x00000004ff057984 */ /* 0x003e220008000000 */
[----:B------:R-:W1:Y:S02]  /*07b0*/  LDCU.64 UR6, c[0x0][0x388] ;  /* 0x00007100ff0677ac */ /* 0x000e640008000a00 */
[----:B-1----:R-:W-:-:S04]  /*07c0*/  UIADD3 UR5, UP0, UPT, UR10, UR6, URZ ;  /* 0x000000060a057290 */ /* 0x002fc8000ff1e0ff */
[----:B------:R-:W-:Y:S02]  /*07d0*/  UIADD3.X UR6, UPT, UPT, URZ, UR7, URZ, UP0, !UPT ;  /* 0x00000007ff067290 */ /* 0x000fe400087fe4ff */
[----:B------:R-:W-:-:S04]  /*07e0*/  IMAD.U32 R2, RZ, RZ, UR5 ;  /* 0x00000005ff027e24 */ /* 0x000fc8000f8e00ff */
[----:B--2---:R-:W-:-:S05]  /*07f0*/  IMAD.U32 R3, RZ, RZ, UR6 ;  /* 0x00000006ff037e24 */ /* 0x004fca000f8e00ff */
[----:B0-----:R-:W-:Y:S01]  /*0800*/  STG.E.U8 desc[UR8][R2.64], R5 ;  /* 0x0000000502007986 */ /* 0x001fe2000c101108 */
[----:B------:R-:W-:Y:S05]  /*0810*/  EXIT ;  /* 0x000000000000794d */ /* 0x000fea0003800000 */
.L_x_137:
        /* <DEDUP_REMOVED lines=14> */
.L_x_278:


//--------------------- .text.reduce6_c           --------------------------
	.section	.text.reduce6_c,"ax",@progbits
	.align	128
        .global         reduce6_c
        .type           reduce6_c,@function
        .size           reduce6_c,(.L_x_279 - reduce6_c)
        .other          reduce6_c,@"STO_CUDA_ENTRY STV_DEFAULT"
reduce6_c:
.text.reduce6_c:
        /* <DEDUP_REMOVED lines=19> */
.L_x_140:
        /* <DEDUP_REMOVED lines=16> */
.L_x_139:
[----:B------:R-:W-:Y:S05]  /*0230*/  BSYNC.RECONVERGENT B0 ;  /* 0x0000000000007941 */ /* 0x000fea0003800200 */
.L_x_138:
        /* <DEDUP_REMOVED lines=16> */
.L_x_143:
[----:B------:R-:W-:-:S13]  /*0340*/  ISETP.GE.U32.AND P0, PT, R11, 0x100, PT ;  /* 0x000001000b00780c */ /* 0x000fda0003f06070 */
[----:B------:R-:W-:Y:S05]  /*0350*/  @!P0 BRA `(.L_x_145) ;  /* 0x00000000001c8947 */ /* 0x000fea0003800000 */
.L_x_144:
[----:B------:R-:W-:-:S13]  /*0360*/  ISETP.GT.U32.AND P0, PT, R0, 0x7f, PT ;  /* 0x0000007f0000780c */ /* 0x000fda0003f04070 */
[----:B------:R-:W1:Y:S02]  /*0370*/  @!P0 LDS.U8 R2, [R0+UR4+0x80] ;  /* 0x0000800400028984 */ /* 0x000e640008000000 */
[----:B-1----:R-:W-:-:S05]  /*0380*/  @!P0 IMAD.IADD R5, R3, 0x1, R2 ;  /* 0x0000000103058824 */ /* 0x002fca00078e0202 */
[----:B------:R1:W-:Y:S01]  /*0390*/  @!P0 STS.U8 [R0+UR4], R5 ;  /* 0x0000000500008988 */ /* 0x0003e20008000004 */
[----:B0-----:R-:W-:Y:S01]  /*03a0*/  @!P0 PRMT R3, R5, 0x7610, R3 ;  /* 0x0000761005038816 */ /* 0x001fe20000000003 */
[----:B------:R-:W-:Y:S06]  /*03b0*/  BAR.SYNC.DEFER_BLOCKING 0x0 ;  /* 0x0000000000007b1d */ /* 0x000fec0000010000 */
[----:B------:R-:W-:Y:S05]  /*03c0*/  BRA `(.L_x_146) ;  /* 0x00000000000c7947 */ /* 0x000fea0003800000 */
.L_x_145:
[----:B------:R-:W-:-:S13]  /*03d0*/  ISETP.GE.U32.AND P0, PT, R11, 0x80, PT ;  /* 0x000000800b00780c */ /* 0x000fda0003f06070 */
[----:B------:R-:W-:Y:S05]  /*03e0*/  @!P0 BREAK.RELIABLE B0 ;  /* 0x0000000000008942 */ /* 0x000fea0003800100 */
[----:B------:R-:W-:Y:S05]  /*03f0*/  @!P0 BRA `(.L_x_147) ;  /* 0x00000000001c8947 */ /* 0x000fea0003800000 */
.L_x_146:
[----:B------:R-:W-:Y:S05]  /*0400*/  BSYNC.RELIABLE B0 ;  /* 0x0000000000007941 */ /* 0x000fea0003800100 */
.L_x_142:
[----:B------:R-:W-:-:S13]  /*0410*/  ISETP.GT.U32.AND P0, PT, R0, 0x3f, PT ;  /* 0x0000003f0000780c */ /* 0x000fda0003f04070 */
[----:B------:R-:W1:Y:S02]  /*0420*/  @!P0 LDS.U8 R2, [R0+UR4+0x40] ;  /* 0x0000400400028984 */ /* 0x000e640008000000 */
[----:B-1----:R-:W-:-:S05]  /*0430*/  @!P0 IMAD.IADD R5, R3, 0x1, R2 ;  /* 0x0000000103058824 */ /* 0x002fca00078e0202 */
[----:B------:R1:W-:Y:S01]  /*0440*/  @!P0 STS.U8 [R0+UR4], R5 ;  /* 0x0000000500008988 */ /* 0x0003e20008000004 */
[----:B0-----:R-:W-:Y:S01]  /*0450*/  @!P0 PRMT R3, R5, 0x7610, R3 ;  /* 0x0000761005038816 */ /* 0x001fe20000000003 */
[----:B------:R-:W-:Y:S06]  /*0460*/  BAR.SYNC.DEFER_BLOCKING 0x0 ;  /* 0x0000000000007b1d */ /* 0x000fec0000010000 */
.L_x_147:
[----:B------:R-:W-:Y:S05]  /*0470*/  BSYNC.RECONVERGENT B1 ;  /* 0x0000000000017941 */ /* 0x000fea0003800200 */
.L_x_141:
        /* <DEDUP_REMOVED lines=13> */
.L_x_150:
[----:B------:R-:W1:Y:S02]  /*0550*/  LDS.U8 R2, [R0+UR4+0x10] ;  /* 0x0000100400027984 */ /* 0x000e640008000000 */
[----:B-1----:R-:W-:-:S05]  /*0560*/  IMAD.IADD R5, R2, 0x1, R3 ;  /* 0x0000000102057824 */ /* 0x002fca00078e0203 */
[----:B------:R0:W-:Y:S01]  /*0570*/  STS.U8 [R0+UR4], R5 ;  /* 0x0000000500007988 */ /* 0x0001e20008000004 */
[----:B------:R-:W-:Y:S01]  /*0580*/  PRMT R3, R5, 0x7610, R3 ;  /* 0x0000761005037816 */ /* 0x000fe20000000003 */
[----:B------:R-:W-:Y:S06]  /*0590*/  BRA `(.L_x_152) ;  /* 0x0000000000087947 */ /* 0x000fec0003800000 */
.L_x_151:
[----:B------:R-:W-:-:S13]  /*05a0*/  ISETP.GE.U32.AND P0, PT, R11, 0x10, PT ;  /* 0x000000100b00780c */ /* 0x000fda0003f06070 */
[----:B------:R-:W-:Y:S05]  /*05b0*/  @!P0 BRA `(.L_x_153) ;  /* 0x0000000000148947 */ /* 0x000fea0003800000 */
.L_x_152:
[----:B------:R-:W0:Y:S02]  /*05c0*/  LDS.U8 R2, [R0+UR4+0x8] ;  /* 0x0000080400027984 */ /* 0x000e240008000000 */
[----:B01----:R-:W-:-:S05]  /*05d0*/  IMAD.IADD R5, R2, 0x1, R3 ;  /* 0x0000000102057824 */ /* 0x003fca00078e0203 */
[----:B------:R0:W-:Y:S01]  /*05e0*/  STS.U8 [R0+UR4], R5 ;  /* 0x0000000500007988 */ /* 0x0001e20008000004 */
[----:B------:R-:W-:Y:S01]  /*05f0*/  PRMT R3, R5, 0x7610, R3 ;  /* 0x0000761005037816 */ /* 0x000fe20000000003 */
[----:B------:R-:W-:Y:S06]  /*0600*/  BRA `(.L_x_154) ;  /* 0x0000000000087947 */ /* 0x000fec0003800000 */
.L_x_153:
[----:B------:R-:W-:-:S13]  /*0610*/  ISETP.GE.U32.AND P0, PT, R11, 0x8, PT ;  /* 0x000000080b00780c */ /* 0x000fda0003f06070 */
[----:B------:R-:W-:Y:S05]  /*0620*/  @!P0 BRA `(.L_x_155) ;  /* 0x0000000000148947 */ /* 0x000fea0003800000 */
.L_x_154:
[----:B------:R-:W0:Y:S02]  /*0630*/  LDS.U8 R2, [R0+UR4+0x4] ;  /* 0x0000040400027984 */ /* 0x000e240008000000 */
[----:B01----:R-:W-:-:S05]  /*0640*/  IMAD.IADD R5, R2, 0x1, R3 ;  /* 0x0000000102057824 */ /* 0x003fca00078e0203 */
[----:B------:R0:W-:Y:S01]  /*0650*/  STS.U8 [R0+UR4], R5 ;  /* 0x0000000500007988 */ /* 0x0001e20008000004 */
[----:B------:R-:W-:Y:S01]  /*0660*/  PRMT R3, R5, 0x7610, R3 ;  /* 0x0000761005037816 */ /* 0x000fe20000000003 */
[----:B------:R-:W-:Y:S06]  /*0670*/  BRA `(.L_x_156) ;  /* 0x0000000000087947 */ /* 0x000fec0003800000 */
.L_x_155:
[----:B------:R-:W-:-:S13]  /*0680*/  ISETP.GE.U32.AND P0, PT, R11, 0x4, PT ;  /* 0x000000040b00780c */ /* 0x000fda0003f06070 */
[----:B------:R-:W-:Y:S05]  /*0690*/  @!P0 BRA `(.L_x_157) ;  /* 0x0000000000148947 */ /* 0x000fea0003800000 */
.L_x_156:
[----:B------:R-:W0:Y:S02]  /*06a0*/  LDS.U8 R2, [R0+UR4+0x2] ;  /* 0x0000020400027984 */ /* 0x000e240008000000 */
[----:B01----:R-:W-:-:S05]  /*06b0*/  IMAD.IADD R5, R2, 0x1, R3 ;  /* 0x0000000102057824 */ /* 0x003fca00078e0203 */
[----:B------:R0:W-:Y:S01]  /*06c0*/  STS.U8 [R0+UR4], R5 ;  /* 0x0000000500007988 */ /* 0x0001e20008000004 */
[----:B------:R-:W-:Y:S01]  /*06d0*/  PRMT R3, R5, 0x7610, R3 ;  /* 0x0000761005037816 */ /* 0x000fe20000000003 */
[----:B------:R-:W-:Y:S06]  /*06e0*/  BRA `(.L_x_158) ;  /* 0x00000000000c7947 */ /* 0x000fec0003800000 */
.L_x_157:
[----:B------:R-:W-:-:S13]  /*06f0*/  ISETP.GE.U32.AND P0, PT, R11, 0x2, PT ;  /* 0x000000020b00780c */ /* 0x000fda0003f06070 */
[----:B------:R-:W-:Y:S05]  /*0700*/  @!P0 BREAK.RELIABLE B2 ;  /* 0x0000000000028942 */ /* 0x000fea0003800100 */
[----:B------:R-:W-:Y:S05]  /*0710*/  @!P0 BRA `(.L_x_159) ;  /* 0x0000000000108947 */ /* 0x000fea0003800000 */
.L_x_158:
[----:B------:R-:W-:Y:S05]  /*0720*/  BSYNC.RELIABLE B2 ;  /* 0x0000000000027941 */ /* 0x000fea0003800100 */
.L_x_149:
[----:B------:R-:W2:Y:S02]  /*0730*/  LDS.U8 R2, [R0+UR4+0x1] ;  /* 0x0000010400027984 */ /* 0x000ea40008000000 */
[----:B--2---:R-:W-:-:S05]  /*0740*/  IMAD.IADD R3, R2, 0x1, R3 ;  /* 0x0000000102037824 */ /* 0x004fca00078e0203 */
[----:B------:R2:W-:Y:S02]  /*0750*/  STS.U8 [R0+UR4], R3 ;  /* 0x0000000300007988 */ /* 0x0005e40008000004 */
.L_x_159:
[----:B------:R-:W-:Y:S05]  /*0760*/  BSYNC.RECONVERGENT B1 ;  /* 0x0000000000017941 */ /* 0x000fea0003800200 */
.L_x_148:
        /* <DEDUP_REMOVED lines=11> */
.L_x_160:
        /* <DEDUP_REMOVED lines=14> */
.L_x_279:


//--------------------- .text.reduce5_d           --------------------------
	.section	.text.reduce5_d,"ax",@progbits
	.align	128
        .global         reduce5_d
        .type           reduce5_d,@function
        .size           reduce5_d,(.L_x_280 - reduce5_d)
        .other          reduce5_d,@"STO_CUDA_ENTRY STV_DEFAULT"
reduce5_d:
.text.reduce5_d:
[----:B------:R-:W-:Y:S01]  /*0000*/  LDC R1, c[0x0][0x37c] ;  /* 0x0000df00ff017b82 */ /* 0x000fe20000000800 */
[----:B------:R-:W0:Y:S07]  /*0010*/  S2R R0, SR_CTAID.X ;  /* 0x0000000000007919 */ /* 0x000e2e0000002500 */
[----:B------:R-:W0:Y:S01]  /*0020*/  LDC.64 R6, c[0x0][0x390] ;  /* 0x0000e400ff067b82 */ /* 0x000e220000000a00 */
[----:B------:R-:W1:Y:S01]  /*0030*/  LDCU.64 UR6, c[0x0][0x358] ;  /* 0x00006b00ff0677ac */ /* 0x000e620008000a00 */
[----:B------:R-:W2:Y:S01]  /*0040*/  S2R R4, SR_TID.X ;  /* 0x0000000000047919 */ /* 0x000ea20000002100 */
[----:B0-----:R-:W-:-:S04]  /*0050*/  IMAD R3, R0, R7, RZ ;  /* 0x0000000700037224 */ /* 0x001fc800078e02ff */
[----:B--2---:R-:W-:-:S04]  /*0060*/  IMAD R3, R3, 0x2, R4 ;  /* 0x0000000203037824 */ /* 0x004fc800078e0204 */
[C---:B------:R-:W-:Y:S01]  /*0070*/  IMAD.IADD R5, R3.reuse, 0x1, R7 ;  /* 0x0000000103057824 */ /* 0x040fe200078e0207 */
[----:B------:R-:W-:-:S04]  /*0080*/  ISETP.GE.U32.AND P0, PT, R3, R6, PT ;  /* 0x000000060300720c */ /* 0x000fc80003f06070 */
[----:B------:R-:W-:-:S09]  /*0090*/  ISETP.GE.U32.AND P1, PT, R5, R6, PT ;  /* 0x000000060500720c */ /* 0x000fd20003f26070 */
[----:B------:R-:W0:Y:S08]  /*00a0*/  @!P0 LDC.64 R8, c[0x0][0x380] ;  /* 0x0000e000ff088b82 */ /* 0x000e300000000a00 */
[----:B------:R-:W2:Y:S01]  /*00b0*/  @!P1 LDC.64 R10, c[0x0][0x380] ;  /* 0x0000e000ff0a9b82 */ /* 0x000ea20000000a00 */
[----:B0-----:R-:W-:Y:S01]  /*00c0*/  @!P0 IMAD.WIDE.U32 R8, R3, 0x8, R8 ;  /* 0x0000000803088825 */ /* 0x001fe200078e0008 */
[----:B------:R-:W-:-:S06]  /*00d0*/  CS2R R2, SRZ ;  /* 0x0000000000027805 */ /* 0x000fcc000001ff00 */
[----:B-1----:R-:W3:Y:S01]  /*00e0*/  @!P0 LDG.E.64 R2, desc[UR6][R8.64] ;  /* 0x0000000608028981 */ /* 0x002ee2000c1e1b00 */
[----:B--2---:R-:W-:-:S06]  /*00f0*/  @!P1 IMAD.WIDE.U32 R10, R5, 0x8, R10 ;  /* 0x00000008050a9825 */ /* 0x004fcc00078e000a */
[----:B------:R-:W3:Y:S01]  /*0100*/  @!P1 LDG.E.64 R10, desc[UR6][R10.64] ;  /* 0x000000060a0a9981 */ /* 0x000ee2000c1e1b00 */
[----:B------:R-:W0:Y:S01]  /*0110*/  S2UR UR5, SR_CgaCtaId ;  /* 0x00000000000579c3 */ /* 0x000e220000008800 */
[----:B------:R-:W-:Y:S01]  /*0120*/  UMOV UR4, 0x400 ;  /* 0x0000040000047882 */ /* 0x000fe20000000000 */
[----:B------:R-:W-:Y:S01]  /*0130*/  ISETP.GE.U32.AND P0, PT, R7, 0x200, PT ;  /* 0x000002000700780c */ /* 0x000fe20003f06070 */
[----:B0-----:R-:W-:-:S06]  /*0140*/  ULEA UR4, UR5, UR4, 0x18 ;  /* 0x0000000405047291 */ /* 0x001fcc000f8ec0ff */
[----:B------:R-:W-:Y:S01]  /*0150*/  LEA R5, R4, UR4, 0x3 ;  /* 0x0000000404057c11 */ /* 0x000fe2000f8e18ff */
[----:B---3--:R-:W-:-:S07]  /*0160*/  @!P1 DADD R2, R2, R10 ;  /* 0x0000000002029229 */ /* 0x008fce000000000a */
        /* <DEDUP_REMOVED lines=9> */
.L_x_161:
[----:B------:R-:W-:-:S13]  /*0200*/  ISETP.GE.U32.AND P0, PT, R7, 0x100, PT ;  /* 0x000001000700780c */ /* 0x000fda0003f06070 */
[----:B------:R-:W-:Y:S05]  /*0210*/  @!P0 BRA `(.L_x_163) ;  /* 0x0000000000188947 */ /* 0x000fea0003800000 */
.L_x_162:
[----:B------:R-:W-:-:S13]  /*0220*/  ISETP.GT.U32.AND P0, PT, R4, 0x7f, PT ;  /* 0x0000007f0400780c */ /* 0x000fda0003f04070 */
[----:B------:R-:W0:Y:S02]  /*0230*/  @!P0 LDS.64 R8, [R5+0x400] ;  /* 0x0004000005088984 */ /* 0x000e240000000a00 */
[----:B01----:R-:W-:-:S07]  /*0240*/  @!P0 DADD R2, R2, R8 ;  /* 0x0000000002028229 */ /* 0x003fce0000000008 */
[----:B------:R1:W-:Y:S01]  /*0250*/  @!P0 STS.64 [R5], R2 ;  /* 0x0000000205008388 */ /* 0x0003e20000000a00 */
[----:B------:R-:W-:Y:S06]  /*0260*/  BAR.SYNC.DEFER_BLOCKING 0x0 ;  /* 0x0000000000007b1d */ /* 0x000fec0000010000 */
[----:B------:R-:W-:Y:S05]  /*0270*/  BRA `(.L_x_164) ;  /* 0x0000000000087947 */ /* 0x000fea0003800000 */
.L_x_163:
[----:B------:R-:W-:-:S13]  /*0280*/  ISETP.GE.U32.AND P0, PT, R7, 0x80, PT ;  /* 0x000000800700780c */ /* 0x000fda0003f06070 */
[----:B------:R-:W-:Y:S05]  /*0290*/  @!P0 BRA `(.L_x_165) ;  /* 0x0000000000148947 */ /* 0x000fea0003800000 */
.L_x_164:
[----:B------:R-:W-:-:S13]  /*02a0*/  ISETP.GT.U32.AND P0, PT, R4, 0x3f, PT ;  /* 0x0000003f0400780c */ /* 0x000fda0003f04070 */
[----:B------:R-:W0:Y:S02]  /*02b0*/  @!P0 LDS.64 R8, [R5+0x200] ;  /* 0x0002000005088984 */ /* 0x000e240000000a00 */
[----:B01----:R-:W-:-:S07]  /*02c0*/  @!P0 DADD R2, R2, R8 ;  /* 0x0000000002028229 */ /* 0x003fce0000000008 */
[----:B------:R1:W-:Y:S01]  /*02d0*/  @!P0 STS.64 [R5], R2 ;  /* 0x0000000205008388 */ /* 0x0003e20000000a00 */
[----:B------:R-:W-:Y:S06]  /*02e0*/  BAR.SYNC.DEFER_BLOCKING 0x0 ;  /* 0x0000000000007b1d */ /* 0x000fec0000010000 */
.L_x_165:
[----:B------:R-:W-:-:S13]  /*02f0*/  ISETP.GT.U32.AND P0, PT, R4, 0x1f, PT ;  /* 0x0000001f0400780c */ /* 0x000fda0003f04070 */
[----:B------:R-:W-:Y:S05]  /*0300*/  @P0 EXIT ;  /* 0x000000000000094d */ /* 0x000fea0003800000 */
[----:B------:R-:W-:-:S13]  /*0310*/  ISETP.GE.U32.AND P0, PT, R7, 0x40, PT ;  /* 0x000000400700780c */ /* 0x000fda0003f06070 */
[----:B------:R-:W0:Y:S02]  /*0320*/  @P0 LDS.64 R8, [R5+0x100] ;  /* 0x0001000005080984 */ /* 0x000e240000000a00 */
[----:B01----:R-:W-:-:S07]  /*0330*/  @P0 DADD R2, R2, R8 ;  /* 0x0000000002020229 */ /* 0x003fce0000000008 */
[----:B------:R0:W-:Y:S01]  /*0340*/  @P0 STS.64 [R5], R2 ;  /* 0x0000000205000388 */ /* 0x0001e20000000a00 */
[----:B------:R-:W-:Y:S05]  /*0350*/  @P0 BRA `(.L_x_166) ;  /* 0x0000000000080947 */ /* 0x000fea0003800000 */
[----:B------:R-:W-:-:S13]  /*0360*/  ISETP.GE.U32.AND P0, PT, R7, 0x20, PT ;  /* 0x000000200700780c */ /* 0x000fda0003f06070 */
[----:B------:R-:W-:Y:S05]  /*0370*/  @!P0 BRA `(.L_x_167) ;  /* 0x0000000000108947 */ /* 0x000fea0003800000 */
.L_x_166:
[----:B------:R-:W0:Y:S02]  /*0380*/  LDS.64 R6, [R5+0x80] ;  /* 0x0000800005067984 */ /* 0x000e240000000a00 */
[----:B0-----:R-:W-:-:S07]  /*0390*/  DADD R2, R6, R2 ;  /* 0x0000000006027229 */ /* 0x001fce0000000002 */
[----:B------:R1:W-:Y:S01]  /*03a0*/  STS.64 [R5], R2 ;  /* 0x0000000205007388 */ /* 0x0003e20000000a00 */
[----:B------:R-:W-:Y:S05]  /*03b0*/  BRA `(.L_x_168) ;  /* 0x0000000000087947 */ /* 0x000fea0003800000 */
.L_x_167:
[----:B------:R-:W-:-:S13]  /*03c0*/  ISETP.GE.U32.AND P0, PT, R7, 0x10, PT ;  /* 0x000000100700780c */ /* 0x000fda0003f06070 */
[----:B------:R-:W-:Y:S05]  /*03d0*/  @!P0 BRA `(.L_x_169) ;  /* 0x0000000000108947 */ /* 0x000fea0003800000 */
.L_x_168:
[----:B------:R-:W0:Y:S02]  /*03e0*/  LDS.64 R6, [R5+0x40] ;  /* 0x0000400005067984 */ /* 0x000e240000000a00 */
[----:B01----:R-:W-:-:S07]  /*03f0*/  DADD R2, R6, R2 ;  /* 0x0000000006027229 */ /* 0x003fce0000000002 */
[----:B------:R1:W-:Y:S01]  /*0400*/  STS.64 [R5], R2 ;  /* 0x0000000205007388 */ /* 0x0003e20000000a00 */
[----:B------:R-:W-:Y:S05]  /*0410*/  BRA `(.L_x_170) ;  /* 0x0000000000087947 */ /* 0x000fea0003800000 */
.L_x_169:
[----:B------:R-:W-:-:S13]  /*0420*/  ISETP.GE.U32.AND P0, PT, R7, 0x8, PT ;  /* 0x000000080700780c */ /* 0x000fda0003f06070 */
[----:B------:R-:W-:Y:S05]  /*0430*/  @!P0 BRA `(.L_x_171) ;  /* 0x0000000000108947 */ /* 0x000fea0003800000 */
.L_x_170:
[----:B------:R-:W0:Y:S02]  /*0440*/  LDS.64 R6, [R5+0x20] ;  /* 0x0000200005067984 */ /* 0x000e240000000a00 */
[----:B01----:R-:W-:-:S07]  /*0450*/  DADD R2, R6, R2 ;  /* 0x0000000006027229 */ /* 0x003fce0000000002 */
[----:B------:R1:W-:Y:S01]  /*0460*/  STS.64 [R5], R2 ;  /* 0x0000000205007388 */ /* 0x0003e20000000a00 */
[----:B------:R-:W-:Y:S05]  /*0470*/  BRA `(.L_x_172) ;  /* 0x0000000000087947 */ /* 0x000fea0003800000 */
.L_x_171:
[----:B------:R-:W-:-:S13]  /*0480*/  ISETP.GE.U32.AND P0, PT, R7, 0x4, PT ;  /* 0x000000040700780c */ /* 0x000fda0003f06070 */
[----:B------:R-:W-:Y:S05]  /*0490*/  @!P0 BRA `(.L_x_173) ;  /* 0x0000000000108947 */ /* 0x000fea0003800000 */
.L_x_172:
[----:B------:R-:W0:Y:S02]  /*04a0*/  LDS.64 R6, [R5+0x10] ;  /* 0x0000100005067984 */ /* 0x000e240000000a00 */
[----:B01----:R-:W-:-:S07]  /*04b0*/  DADD R2, R6, R2 ;  /* 0x0000000006027229 */ /* 0x003fce0000000002 */
[----:B------:R1:W-:Y:S01]  /*04c0*/  STS.64 [R5], R2 ;  /* 0x0000000205007388 */ /* 0x0003e20000000a00 */
[----:B------:R-:W-:Y:S05]  /*04d0*/  BRA `(.L_x_174) ;  /* 0x0000000000087947 */ /* 0x000fea0003800000 */
.L_x_173:
[----:B------:R-:W-:-:S13]  /*04e0*/  ISETP.GE.U32.AND P0, PT, R7, 0x2, PT ;  /* 0x000000020700780c */ /* 0x000fda0003f06070 */
[----:B------:R-:W-:Y:S05]  /*04f0*/  @!P0 BRA `(.L_x_175) ;  /* 0x00000000000c8947 */ /* 0x000fea0003800000 */
.L_x_174:
[----:B------:R-:W2:Y:S02]  /*0500*/  LDS.64 R6, [R5+0x8] ;  /* 0x0000080005067984 */ /* 0x000ea40000000a00 */
[----:B--2---:R-:W-:-:S07]  /*0510*/  DADD R6, R6, R2 ;  /* 0x0000000006067229 */ /* 0x004fce0000000002 */
[----:B------:R2:W-:Y:S04]  /*0520*/  STS.64 [R5], R6 ;  /* 0x0000000605007388 */ /* 0x0005e80000000a00 */
.L_x_175:
[----:B------:R-:W-:-:S13]  /*0530*/  ISETP.NE.AND P0, PT, R4, RZ, PT ;  /* 0x000000ff0400720c */ /* 0x000fda0003f05270 */
[----:B------:R-:W-:Y:S05]  /*0540*/  @P0 EXIT ;  /* 0x000000000000094d */ /* 0x000fea0003800000 */
[----:B01----:R-:W0:Y:S01]  /*0550*/  LDS.64 R2, [UR4] ;  /* 0x00000004ff027984 */ /* 0x003e220008000a00 */
[----:B--2---:R-:W1:Y:S02]  /*0560*/  LDC.64 R4, c[0x0][0x388] ;  /* 0x0000e200ff047b82 */ /* 0x004e640000000a00 */
[----:B-1----:R-:W-:-:S05]  /*0570*/  IMAD.WIDE.U32 R4, R0, 0x8, R4 ;  /* 0x0000000800047825 */ /* 0x002fca00078e0004 */
[----:B0-----:R-:W-:Y:S01]  /*0580*/  STG.E.64 desc[UR6][R4.64], R2 ;  /* 0x0000000204007986 */ /* 0x001fe2000c101b06 */
[----:B------:R-:W-:Y:S05]  /*0590*/  EXIT ;  /* 0x000000000000794d */ /* 0x000fea0003800000 */
.L_x_176:
        /* <DEDUP_REMOVED lines=14> */
.L_x_280:


//--------------------- .text.reduce5_f           --------------------------
	.section	.text.reduce5_f,"ax",@progbits
	.align	128
        .global         reduce5_f
        .type           reduce5_f,@function
        .size           reduce5_f,(.L_x_281 - reduce5_f)
        .other          reduce5_f,@"STO_CUDA_ENTRY STV_DEFAULT"
reduce5_f:
.text.reduce5_f:
        /* <DEDUP_REMOVED lines=9> */
[----:B------:R-:W-:Y:S01]  /*0090*/  ISETP.GE.U32.AND P1, PT, R11, R2, PT ;  /* 0x000000020b00720c */ /* 0x000fe20003f26070 */
[----:B------:R-:W-:-:S08]  /*00a0*/  IMAD.MOV.U32 R2, RZ, RZ, RZ ;  /* 0x000000ffff027224 */ /* 0x000fd000078e00ff */
[----:B------:R-:W0:Y:S08]  /*00b0*/  @!P0 LDC.64 R4, c[0x0][0x380] ;  /* 0x0000e000ff048b82 */ /* 0x000e300000000a00 */
[----:B------:R-:W2:Y:S01]  /*00c0*/  @!P1 LDC.64 R6, c[0x0][0x380] ;  /* 0x0000e000ff069b82 */ /* 0x000ea20000000a00 */
[----:B0-----:R-:W-:-:S05]  /*00d0*/  @!P0 IMAD.WIDE.U32 R4, R9, 0x4, R4 ;  /* 0x0000000409048825 */ /* 0x001fca00078e0004 */
[----:B-1----:R-:W3:Y:S01]  /*00e0*/  @!P0 LDG.E R2, desc[UR6][R4.64] ;  /* 0x0000000604028981 */ /* 0x002ee2000c1e1900 */
[----:B--2---:R-:W-:-:S06]  /*00f0*/  @!P1 IMAD.WIDE.U32 R6, R11, 0x4, R6 ;  /* 0x000000040b069825 */ /* 0x004fcc00078e0006 */
[----:B------:R-:W3:Y:S01]  /*0100*/  @!P1 LDG.E R7, desc[UR6][R6.64] ;  /* 0x0000000606079981 */ /* 0x000ee2000c1e1900 */
[----:B------:R-:W0:Y:S01]  /*0110*/  S2UR UR5, SR_CgaCtaId ;  /* 0x00000000000579c3 */ /* 0x000e220000008800 */
[----:B------:R-:W-:Y:S01]  /*0120*/  UMOV UR4, 0x400 ;  /* 0x0000040000047882 */ /* 0x000fe20000000000 */
[----:B------:R-:W-:Y:S01]  /*0130*/  ISETP.GE.U32.AND P0, PT, R3, 0x200, PT ;  /* 0x000002000300780c */ /* 0x000fe20003f06070 */
[----:B0-----:R-:W-:-:S06]  /*0140*/  ULEA UR4, UR5, UR4, 0x18 ;  /* 0x0000000405047291 */ /* 0x001fcc000f8ec0ff */
[----:B------:R-:W-:Y:S01]  /*0150*/  LEA R9, R13, UR4, 0x2 ;  /* 0x000000040d097c11 */ /* 0x000fe2000f8e10ff */
[----:B---3--:R-:W-:-:S05]  /*0160*/  @!P1 FADD R2, R2, R7 ;  /* 0x0000000702029221 */ /* 0x008fca0000000000 */
        /* <DEDUP_REMOVED lines=9> */
.L_x_177:
[----:B------:R-:W-:-:S13]  /*0200*/  ISETP.GE.U32.AND P0, PT, R3, 0x100, PT ;  /* 0x000001000300780c */ /* 0x000fda0003f06070 */
[----:B------:R-:W-:Y:S05]  /*0210*/  @!P0 BRA `(.L_x_179) ;  /* 0x0000000000188947 */ /* 0x000fea0003800000 */
.L_x_178:
[----:B------:R-:W-:-:S13]  /*0220*/  ISETP.GT.U32.AND P0, PT, R13, 0x7f, PT ;  /* 0x0000007f0d00780c */ /* 0x000fda0003f04070 */
[----:B------:R-:W0:Y:S02]  /*0230*/  @!P0 LDS R5, [R9+0x200] ;  /* 0x0002000009058984 */ /* 0x000e240000000800 */
[----:B01----:R-:W-:-:S05]  /*0240*/  @!P0 FADD R2, R2, R5 ;  /* 0x0000000502028221 */ /* 0x003fca0000000000 */
[----:B------:R1:W-:Y:S01]  /*0250*/  @!P0 STS [R9], R2 ;  /* 0x0000000209008388 */ /* 0x0003e20000000800 */
[----:B------:R-:W-:Y:S06]  /*0260*/  BAR.SYNC.DEFER_BLOCKING 0x0 ;  /* 0x0000000000007b1d */ /* 0x000fec0000010000 */
[----:B------:R-:W-:Y:S05]  /*0270*/  BRA `(.L_x_180) ;  /* 0x0000000000087947 */ /* 0x000fea0003800000 */
.L_x_179:
[----:B------:R-:W-:-:S13]  /*0280*/  ISETP.GE.U32.AND P0, PT, R3, 0x80, PT ;  /* 0x000000800300780c */ /* 0x000fda0003f06070 */
[----:B------:R-:W-:Y:S05]  /*0290*/  @!P0 BRA `(.L_x_181) ;  /* 0x0000000000148947 */ /* 0x000fea0003800000 */
.L_x_180:
[----:B------:R-:W-:-:S13]  /*02a0*/  ISETP.GT.U32.AND P0, PT, R13, 0x3f, PT ;  /* 0x0000003f0d00780c */ /* 0x000fda0003f04070 */
[----:B------:R-:W0:Y:S02]  /*02b0*/  @!P0 LDS R5, [R9+0x100] ;  /* 0x0001000009058984 */ /* 0x000e240000000800 */
[----:B01----:R-:W-:-:S05]  /*02c0*/  @!P0 FADD R2, R2, R5 ;  /* 0x0000000502028221 */ /* 0x003fca0000000000 */
[----:B------:R1:W-:Y:S01]  /*02d0*/  @!P0 STS [R9], R2 ;  /* 0x0000000209008388 */ /* 0x0003e20000000800 */
[----:B------:R-:W-:Y:S06]  /*02e0*/  BAR.SYNC.DEFER_BLOCKING 0x0 ;  /* 0x0000000000007b1d */ /* 0x000fec0000010000 */
.L_x_181:
[----:B------:R-:W-:-:S13]  /*02f0*/  ISETP.GT.U32.AND P0, PT, R13, 0x1f, PT ;  /* 0x0000001f0d00780c */ /* 0x000fda0003f04070 */
[----:B------:R-:W-:Y:S05]  /*0300*/  @P0 EXIT ;  /* 0x000000000000094d */ /* 0x000fea0003800000 */
[----:B------:R-:W-:-:S13]  /*0310*/  ISETP.GE.U32.AND P0, PT, R3, 0x40, PT ;  /* 0x000000400300780c */ /* 0x000fda0003f06070 */
[----:B------:R-:W0:Y:S02]  /*0320*/  @P0 LDS R5, [R9+0x80] ;  /* 0x0000800009050984 */ /* 0x000e240000000800 */
[----:B01----:R-:W-:-:S05]  /*0330*/  @P0 FADD R2, R2, R5 ;  /* 0x0000000502020221 */ /* 0x003fca0000000000 */
[----:B------:R0:W-:Y:S01]  /*0340*/  @P0 STS [R9], R2 ;  /* 0x0000000209000388 */ /* 0x0001e20000000800 */
[----:B------:R-:W-:Y:S05]  /*0350*/  @P0 BRA `(.L_x_182) ;  /* 0x0000000000080947 */ /* 0x000fea0003800000 */
[----:B------:R-:W-:-:S13]  /*0360*/  ISETP.GE.U32.AND P0, PT, R3, 0x20, PT ;  /* 0x000000200300780c */ /* 0x000fda0003f06070 */
[----:B------:R-:W-:Y:S05]  /*0370*/  @!P0 BRA `(.L_x_183) ;  /* 0x0000000000108947 */ /* 0x000fea0003800000 */
.L_x_182:
[----:B------:R-:W0:Y:S02]  /*0380*/  LDS R3, [R9+0x40] ;  /* 0x0000400009037984 */ /* 0x000e240000000800 */
[----:B0-----:R-:W-:-:S05]  /*0390*/  FADD R2, R3, R2 ;  /* 0x0000000203027221 */ /* 0x001fca0000000000 */
[----:B------:R1:W-:Y:S01]  /*03a0*/  STS [R9], R2 ;  /* 0x0000000209007388 */ /* 0x0003e20000000800 */
[----:B------:R-:W-:Y:S05]  /*03b0*/  BRA `(.L_x_184) ;  /* 0x0000000000087947 */ /* 0x000fea0003800000 */
.L_x_183:
[----:B------:R-:W-:-:S13]  /*03c0*/  ISETP.GE.U32.AND P0, PT, R3, 0x10, PT ;  /* 0x000000100300780c */ /* 0x000fda0003f06070 */
[----:B------:R-:W-:Y:S05]  /*03d0*/  @!P0 BRA `(.L_x_185) ;  /* 0x0000000000108947 */ /* 0x000fea0003800000 */
.L_x_184:
[----:B------:R-:W0:Y:S02]  /*03e0*/  LDS R3, [R9+0x20] ;  /* 0x0000200009037984 */ /* 0x000e240000000800 */
[----:B01----:R-:W-:-:S05]  /*03f0*/  FADD R2, R3, R2 ;  /* 0x0000000203027221 */ /* 0x003fca0000000000 */
[----:B------:R1:W-:Y:S01]  /*0400*/  STS [R9], R2 ;  /* 0x0000000209007388 */ /* 0x0003e20000000800 */
[----:B------:R-:W-:Y:S05]  /*0410*/  BRA `(.L_x_186) ;  /* 0x0000000000087947 */ /* 0x000fea0003800000 */
.L_x_185:
[----:B------:R-:W-:-:S13]  /*0420*/  ISETP.GE.U32.AND P0, PT, R3, 0x8, PT ;  /* 0x000000080300780c */ /* 0x000fda0003f06070 */
[----:B------:R-:W-:Y:S05]  /*0430*/  @!P0 BRA `(.L_x_187) ;  /* 0x0000000000108947 */ /* 0x000fea0003800000 */
.L_x_186:
[----:B------:R-:W0:Y:S02]  /*0440*/  LDS R3, [R9+0x10] ;  /* 0x0000100009037984 */ /* 0x000e240000000800 */
[----:B01----:R-:W-:-:S05]  /*0450*/  FADD R2, R3, R2 ;  /* 0x0000000203027221 */ /* 0x003fca0000000000 */
[----:B------:R1:W-:Y:S01]  /*0460*/  STS [R9], R2 ;  /* 0x0000000209007388 */ /* 0x0003e20000000800 */
[----:B------:R-:W-:Y:S05]  /*0470*/  BRA `(.L_x_188) ;  /* 0x0000000000087947 */ /* 0x000fea0003800000 */
.L_x_187:
[----:B------:R-:W-:-:S13]  /*0480*/  ISETP.GE.U32.AND P0, PT, R3, 0x4, PT ;  /* 0x000000040300780c */ /* 0x000fda0003f06070 */
[----:B------:R-:W-:Y:S05]  /*0490*/  @!P0 BRA `(.L_x_189) ;  /* 0x0000000000108947 */ /* 0x000fea0003800000 */
.L_x_188:
[----:B------:R-:W0:Y:S02]  /*04a0*/  LDS R3, [R9+0x8] ;  /* 0x0000080009037984 */ /* 0x000e240000000800 */
[----:B01----:R-:W-:-:S05]  /*04b0*/  FADD R2, R3, R2 ;  /* 0x0000000203027221 */ /* 0x003fca0000000000 */
[----:B------:R1:W-:Y:S01]  /*04c0*/  STS [R9], R2 ;  /* 0x0000000209007388 */ /* 0x0003e20000000800 */
[----:B------:R-:W-:Y:S05]  /*04d0*/  BRA `(.L_x_190) ;  /* 0x0000000000087947 */ /* 0x000fea0003800000 */
.L_x_189:
[----:B------:R-:W-:-:S13]  /*04e0*/  ISETP.GE.U32.AND P0, PT, R3, 0x2, PT ;  /* 0x000000020300780c */ /* 0x000fda0003f06070 */
[----:B------:R-:W-:Y:S05]  /*04f0*/  @!P0 BRA `(.L_x_191) ;  /* 0x00000000000c8947 */ /* 0x000fea0003800000 */
.L_x_190:
[----:B------:R-:W0:Y:S02]  /*0500*/  LDS R3, [R9+0x4] ;  /* 0x0000040009037984 */ /* 0x000e240000000800 */
[----:B01----:R-:W-:-:S05]  /*0510*/  FADD R2, R3, R2 ;  /* 0x0000000203027221 */ /* 0x003fca0000000000 */
[----:B------:R1:W-:Y:S02]  /*0520*/  STS [R9], R2 ;  /* 0x0000000209007388 */ /* 0x0003e40000000800 */
.L_x_191:
[----:B------:R-:W-:-:S13]  /*0530*/  ISETP.NE.AND P0, PT, R13, RZ, PT ;  /* 0x000000ff0d00720c */ /* 0x000fda0003f05270 */
[----:B------:R-:W-:Y:S05]  /*0540*/  @P0 EXIT ;  /* 0x000000000000094d */ /* 0x000fea0003800000 */
[----:B------:R-:W2:Y:S01]  /*0550*/  LDS R5, [UR4] ;  /* 0x00000004ff057984 */ /* 0x000ea20008000800 */
[----:B01----:R-:W0:Y:S02]  /*0560*/  LDC.64 R2, c[0x0][0x388] ;  /* 0x0000e200ff027b82 */ /* 0x003e240000000a00 */
[----:B0-----:R-:W-:-:S05]  /*0570*/  IMAD.WIDE.U32 R2, R0, 0x4, R2 ;  /* 0x0000000400027825 */ /* 0x001fca00078e0002 */
[----:B--2---:R-:W-:Y:S01]  /*0580*/  STG.E desc[UR6][R2.64], R5 ;  /* 0x0000000502007986 */ /* 0x004fe2000c101906 */
[----:B------:R-:W-:Y:S05]  /*0590*/  EXIT ;  /* 0x000000000000794d */ /* 0x000fea0003800000 */
.L_x_192:
        /* <DEDUP_REMOVED lines=14> */
.L_x_281:


//--------------------- .text.reduce5_ui          --------------------------
	.section	.text.reduce5_ui,"ax",@progbits
	.align	128
        .global         reduce5_ui
        .type           reduce5_ui,@function
        .size           reduce5_ui,(.L_x_282 - reduce5_ui)
        .other          reduce5_ui,@"STO_CUDA_ENTRY STV_DEFAULT"
reduce5_ui:
.text.reduce5_ui:
        /* <DEDUP_REMOVED lines=22> */
[----:B---3--:R-:W-:-:S05]  /*0160*/  @!P1 IMAD.IADD R2, R2, 0x1, R7 ;  /* 0x0000000102029824 */ /* 0x008fca00078e0207 */
        /* <DEDUP_REMOVED lines=9> */
.L_x_193:
[----:B------:R-:W-:-:S13]  /*0200*/  ISETP.GE.U32.AND P0, PT, R3, 0x100, PT ;  /* 0x000001000300780c */ /* 0x000fda0003f06070 */
[----:B------:R-:W-:Y:S05]  /*0210*/  @!P0 BRA `(.L_x_195) ;  /* 0x0000000000188947 */ /* 0x000fea0003800000 */
.L_x_194:
[----:B------:R-:W-:-:S13]  /*0220*/  ISETP.GT.U32.AND P0, PT, R13, 0x7f, PT ;  /* 0x0000007f0d00780c */ /* 0x000fda0003f04070 */
[----:B------:R-:W0:Y:S02]  /*0230*/  @!P0 LDS R5, [R9+0x200] ;  /* 0x0002000009058984 */ /* 0x000e240000000800 */
[----:B01----:R-:W-:-:S05]  /*0240*/  @!P0 IMAD.IADD R2, R2, 0x1, R5 ;  /* 0x0000000102028824 */ /* 0x003fca00078e0205 */
[----:B------:R1:W-:Y:S01]  /*0250*/  @!P0 STS [R9], R2 ;  /* 0x0000000209008388 */ /* 0x0003e20000000800 */
[----:B------:R-:W-:Y:S06]  /*0260*/  BAR.SYNC.DEFER_BLOCKING 0x0 ;  /* 0x0000000000007b1d */ /* 0x000fec0000010000 */
[----:B------:R-:W-:Y:S05]  /*0270*/  BRA `(.L_x_196) ;  /* 0x0000000000087947 */ /* 0x000fea0003800000 */
.L_x_195:
[----:B------:R-:W-:-:S13]  /*0280*/  ISETP.GE.U32.AND P0, PT, R3, 0x80, PT ;  /* 0x000000800300780c */ /* 0x000fda0003f06070 */
[----:B------:R-:W-:Y:S05]  /*0290*/  @!P0 BRA `(.L_x_197) ;  /* 0x0000000000148947 */ /* 0x000fea0003800000 */
.L_x_196:
[----:B------:R-:W-:-:S13]  /*02a0*/  ISETP.GT.U32.AND P0, PT, R13, 0x3f, PT ;  /* 0x0000003f0d00780c */ /* 0x000fda0003f04070 */
[----:B------:R-:W0:Y:S02]  /*02b0*/  @!P0 LDS R5, [R9+0x100] ;  /* 0x0001000009058984 */ /* 0x000e240000000800 */
[----:B01----:R-:W-:-:S05]  /*02c0*/  @!P0 IMAD.IADD R2, R2, 0x1, R5 ;  /* 0x0000000102028824 */ /* 0x003fca00078e0205 */
[----:B------:R1:W-:Y:S01]  /*02d0*/  @!P0 STS [R9], R2 ;  /* 0x0000000209008388 */ /* 0x0003e20000000800 */
[----:B------:R-:W-:Y:S06]  /*02e0*/  BAR.SYNC.DEFER_BLOCKING 0x0 ;  /* 0x0000000000007b1d */ /* 0x000fec0000010000 */
.L_x_197:
[----:B------:R-:W-:-:S13]  /*02f0*/  ISETP.GT.U32.AND P0, PT, R13, 0x1f, PT ;  /* 0x0000001f0d00780c */ /* 0x000fda0003f04070 */
[----:B------:R-:W-:Y:S05]  /*0300*/  @P0 EXIT ;  /* 0x000000000000094d */ /* 0x000fea0003800000 */
[----:B------:R-:W-:-:S13]  /*0310*/  ISETP.GE.U32.AND P0, PT, R3, 0x40, PT ;  /* 0x000000400300780c */ /* 0x000fda0003f06070 */
[----:B------:R-:W0:Y:S02]  /*0320*/  @P0 LDS R5, [R9+0x80] ;  /* 0x0000800009050984 */ /* 0x000e240000000800 */
[----:B01----:R-:W-:-:S05]  /*0330*/  @P0 IMAD.IADD R2, R2, 0x1, R5 ;  /* 0x0000000102020824 */ /* 0x003fca00078e0205 */
[----:B------:R0:W-:Y:S01]  /*0340*/  @P0 STS [R9], R2 ;  /* 0x0000000209000388 */ /* 0x0001e20000000800 */
[----:B------:R-:W-:Y:S05]  /*0350*/  @P0 BRA `(.L_x_198) ;  /* 0x0000000000080947 */ /* 0x000fea0003800000 */
[----:B------:R-:W-:-:S13]  /*0360*/  ISETP.GE.U32.AND P0, PT, R3, 0x20, PT ;  /* 0x000000200300780c */ /* 0x000fda0003f06070 */
[----:B------:R-:W-:Y:S05]  /*0370*/  @!P0 BRA `(.L_x_199) ;  /* 0x0000000000108947 */ /* 0x000fea0003800000 */
.L_x_198:
[----:B------:R-:W0:Y:S02]  /*0380*/  LDS R3, [R9+0x40] ;  /* 0x0000400009037984 */ /* 0x000e240000000800 */
[----:B0-----:R-:W-:-:S05]  /*0390*/  IMAD.IADD R2, R3, 0x1, R2 ;  /* 0x0000000103027824 */ /* 0x001fca00078e0202 */
[----:B------:R1:W-:Y:S01]  /*03a0*/  STS [R9], R2 ;  /* 0x0000000209007388 */ /* 0x0003e20000000800 */
[----:B------:R-:W-:Y:S05]  /*03b0*/  BRA `(.L_x_200) ;  /* 0x0000000000087947 */ /* 0x000fea0003800000 */
.L_x_199:
[----:B------:R-:W-:-:S13]  /*03c0*/  ISETP.GE.U32.AND P0, PT, R3, 0x10, PT ;  /* 0x000000100300780c */ /* 0x000fda0003f06070 */
[----:B------:R-:W-:Y:S05]  /*03d0*/  @!P0 BRA `(.L_x_201) ;  /* 0x0000000000108947 */ /* 0x000fea0003800000 */
.L_x_200:
[----:B------:R-:W0:Y:S02]  /*03e0*/  LDS R3, [R9+0x20] ;  /* 0x0000200009037984 */ /* 0x000e240000000800 */
[----:B01----:R-:W-:-:S05]  /*03f0*/  IMAD.IADD R2, R3, 0x1, R2 ;  /* 0x0000000103027824 */ /* 0x003fca00078e0202 */
[----:B------:R1:W-:Y:S01]  /*0400*/  STS [R9], R2 ;  /* 0x0000000209007388 */ /* 0x0003e20000000800 */
[----:B------:R-:W-:Y:S05]  /*0410*/  BRA `(.L_x_202) ;  /* 0x0000000000087947 */ /* 0x000fea0003800000 */
.L_x_201:
[----:B------:R-:W-:-:S13]  /*0420*/  ISETP.GE.U32.AND P0, PT, R3, 0x8, PT ;  /* 0x000000080300780c */ /* 0x000fda0003f06070 */
[----:B------:R-:W-:Y:S05]  /*0430*/  @!P0 BRA `(.L_x_203) ;  /* 0x0000000000108947 */ /* 0x000fea0003800000 */
.L_x_202:
[----:B------:R-:W0:Y:S02]  /*0440*/  LDS R3, [R9+0x10] ;  /* 0x0000100009037984 */ /* 0x000e240000000800 */
[----:B01----:R-:W-:-:S05]  /*0450*/  IMAD.IADD R2, R3, 0x1, R2 ;  /* 0x0000000103027824 */ /* 0x003fca00078e0202 */
[----:B------:R1:W-:Y:S01]  /*0460*/  STS [R9], R2 ;  /* 0x0000000209007388 */ /* 0x0003e20000000800 */
[----:B------:R-:W-:Y:S05]  /*0470*/  BRA `(.L_x_204) ;  /* 0x0000000000087947 */ /* 0x000fea0003800000 */
.L_x_203:
[----:B------:R-:W-:-:S13]  /*0480*/  ISETP.GE.U32.AND P0, PT, R3, 0x4, PT ;  /* 0x000000040300780c */ /* 0x000fda0003f06070 */
[----:B------:R-:W-:Y:S05]  /*0490*/  @!P0 BRA `(.L_x_205) ;  /* 0x0000000000108947 */ /* 0x000fea0003800000 */
.L_x_204:
[----:B------:R-:W0:Y:S02]  /*04a0*/  LDS R3, [R9+0x8] ;  /* 0x0000080009037984 */ /* 0x000e240000000800 */
[----:B01----:R-:W-:-:S05]  /*04b0*/  IMAD.IADD R2, R3, 0x1, R2 ;  /* 0x0000000103027824 */ /* 0x003fca00078e0202 */
[----:B------:R1:W-:Y:S01]  /*04c0*/  STS [R9], R2 ;  /* 0x0000000209007388 */ /* 0x0003e20000000800 */
[----:B------:R-:W-:Y:S05]  /*04d0*/  BRA `(.L_x_206) ;  /* 0x0000000000087947 */ /* 0x000fea0003800000 */
.L_x_205:
[----:B------:R-:W-:-:S13]  /*04e0*/  ISETP.GE.U32.AND P0, PT, R3, 0x2, PT ;  /* 0x000000020300780c */ /* 0x000fda0003f06070 */
[----:B------:R-:W-:Y:S05]  /*04f0*/  @!P0 BRA `(.L_x_207) ;  /* 0x00000000000c8947 */ /* 0x000fea0003800000 */
.L_x_206:
[----:B------:R-:W0:Y:S02]  /*0500*/  LDS R3, [R9+0x4] ;  /* 0x0000040009037984 */ /* 0x000e240000000800 */
[----:B01----:R-:W-:-:S05]  /*0510*/  IMAD.IADD R2, R3, 0x1, R2 ;  /* 0x0000000103027824 */ /* 0x003fca00078e0202 */
[----:B------:R1:W-:Y:S02]  /*0520*/  STS [R9], R2 ;  /* 0x0000000209007388 */ /* 0x0003e40000000800 */
.L_x_207:
[----:B------:R-:W-:-:S13]  /*0530*/  ISETP.NE.AND P0, PT, R13, RZ, PT ;  /* 0x000000ff0d00720c */ /* 0x000fda0003f05270 */
[----:B------:R-:W-:Y:S05]  /*0540*/  @P0 EXIT ;  /* 0x000000000000094d */ /* 0x000fea0003800000 */
[----:B------:R-:W2:Y:S01]  /*0550*/  LDS R5, [UR4] ;  /* 0x00000004ff057984 */ /* 0x000ea20008000800 */
[----:B01----:R-:W0:Y:S02]  /*0560*/  LDC.64 R2, c[0x0][0x388] ;  /* 0x0000e200ff027b82 */ /* 0x003e240000000a00 */
[----:B0-----:R-:W-:-:S05]  /*0570*/  IMAD.WIDE.U32 R2, R0, 0x4, R2 ;  /* 0x0000000400027825 */ /* 0x001fca00078e0002 */
[----:B--2---:R-:W-:Y:S01]  /*0580*/  STG.E desc[UR6][R2.64], R5 ;  /* 0x0000000502007986 */ /* 0x004fe2000c101906 */
[----:B------:R-:W-:Y:S05]  /*0590*/  EXIT ;  /* 0x000000000000794d */ /* 0x000fea0003800000 */
.L_x_208:
        /* <DEDUP_REMOVED lines=14> */
.L_x_282:


//--------------------- .text.reduce5_i           --------------------------
	.section	.text.reduce5_i,"ax",@progbits
	.align	128
        .global         reduce5_i
        .type           reduce5_i,@function
        .size           reduce5_i,(.L_x_283 - reduce5_i)
        .other          reduce5_i,@"STO_CUDA_ENTRY STV_DEFAULT"
reduce5_i:
.text.reduce5_i:
        /* <DEDUP_REMOVED lines=32> */
.L_x_209:
[----:B------:R-:W-:-:S13]  /*0200*/  ISETP.GE.U32.AND P0, PT, R3, 0x100, PT ;  /* 0x000001000300780c */ /* 0x000fda0003f06070 */
[----:B------:R-:W-:Y:S05]  /*0210*/  @!P0 BRA `(.L_x_211) ;  /* 0x0000000000188947 */ /* 0x000fea0003800000 */
.L_x_210:
[----:B------:R-:W-:-:S13]  /*0220*/  ISETP.GT.U32.AND P0, PT, R13, 0x7f, PT ;  /* 0x0000007f0d00780c */ /* 0x000fda0003f04070 */
[----:B------:R-:W0:Y:S02]  /*0230*/  @!P0 LDS R5, [R9+0x200] ;  /* 0x0002000009058984 */ /* 0x000e240000000800 */
[----:B01----:R-:W-:-:S05]  /*0240*/  @!P0 IMAD.IADD R2, R2, 0x1, R5 ;  /* 0x0000000102028824 */ /* 0x003fca00078e0205 */
[----:B------:R1:W-:Y:S01]  /*0250*/  @!P0 STS [R9], R2 ;  /* 0x0000000209008388 */ /* 0x0003e20000000800 */
[----:B------:R-:W-:Y:S06]  /*0260*/  BAR.SYNC.DEFER_BLOCKING 0x0 ;  /* 0x0000000000007b1d */ /* 0x000fec0000010000 */
[----:B------:R-:W-:Y:S05]  /*0270*/  BRA `(.L_x_212) ;  /* 0x0000000000087947 */ /* 0x000fea0003800000 */
.L_x_211:
[----:B------:R-:W-:-:S13]  /*0280*/  ISETP.GE.U32.AND P0, PT, R3, 0x80, PT ;  /* 0x000000800300780c */ /* 0x000fda0003f06070 */
[----:B------:R-:W-:Y:S05]  /*0290*/  @!P0 BRA `(.L_x_213) ;  /* 0x0000000000148947 */ /* 0x000fea0003800000 */
.L_x_212:
[----:B------:R-:W-:-:S13]  /*02a0*/  ISETP.GT.U32.AND P0, PT, R13, 0x3f, PT ;  /* 0x0000003f0d00780c */ /* 0x000fda0003f04070 */
[----:B------:R-:W0:Y:S02]  /*02b0*/  @!P0 LDS R5, [R9+0x100] ;  /* 0x0001000009058984 */ /* 0x000e240000000800 */
[----:B01----:R-:W-:-:S05]  /*02c0*/  @!P0 IMAD.IADD R2, R2, 0x1, R5 ;  /* 0x0000000102028824 */ /* 0x003fca00078e0205 */
[----:B------:R1:W-:Y:S01]  /*02d0*/  @!P0 STS [R9], R2 ;  /* 0x0000000209008388 */ /* 0x0003e20000000800 */
[----:B------:R-:W-:Y:S06]  /*02e0*/  BAR.SYNC.DEFER_BLOCKING 0x0 ;  /* 0x0000000000007b1d */ /* 0x000fec0000010000 */
.L_x_213:
        /* <DEDUP_REMOVED lines=9> */
.L_x_214:
[----:B------:R-:W0:Y:S02]  /*0380*/  LDS R3, [R9+0x40] ;  /* 0x0000400009037984 */ /* 0x000e240000000800 */
[----:B0-----:R-:W-:-:S05]  /*0390*/  IMAD.IADD R2, R3, 0x1, R2 ;  /* 0x0000000103027824 */ /* 0x001fca00078e0202 */
[----:B------:R1:W-:Y:S01]  /*03a0*/  STS [R9], R2 ;  /* 0x0000000209007388 */ /* 0x0003e20000000800 */
[----:B------:R-:W-:Y:S05]  /*03b0*/  BRA `(.L_x_216) ;  /* 0x0000000000087947 */ /* 0x000fea0003800000 */
.L_x_215:
[----:B------:R-:W-:-:S13]  /*03c0*/  ISETP.GE.U32.AND P0, PT, R3, 0x10, PT ;  /* 0x000000100300780c */ /* 0x000fda0003f06070 */
[----:B------:R-:W-:Y:S05]  /*03d0*/  @!P0 BRA `(.L_x_217) ;  /* 0x0000000000108947 */ /* 0x000fea0003800000 */
.L_x_216:
[----:B------:R-:W0:Y:S02]  /*03e0*/  LDS R3, [R9+0x20] ;  /* 0x0000200009037984 */ /* 0x000e240000000800 */
[----:B01----:R-:W-:-:S05]  /*03f0*/  IMAD.IADD R2, R3, 0x1, R2 ;  /* 0x0000000103027824 */ /* 0x003fca00078e0202 */
[----:B------:R1:W-:Y:S01]  /*0400*/  STS [R9], R2 ;  /* 0x0000000209007388 */ /* 0x0003e20000000800 */
[----:B------:R-:W-:Y:S05]  /*0410*/  BRA `(.L_x_218) ;  /* 0x0000000000087947 */ /* 0x000fea0003800000 */
.L_x_217:
[----:B------:R-:W-:-:S13]  /*0420*/  ISETP.GE.U32.AND P0, PT, R3, 0x8, PT ;  /* 0x000000080300780c */ /* 0x000fda0003f06070 */
[----:B------:R-:W-:Y:S05]  /*0430*/  @!P0 BRA `(.L_x_219) ;  /* 0x0000000000108947 */ /* 0x000fea0003800000 */
.L_x_218:
[----:B------:R-:W0:Y:S02]  /*0440*/  LDS R3, [R9+0x10] ;  /* 0x0000100009037984 */ /* 0x000e240000000800 */
[----:B01----:R-:W-:-:S05]  /*0450*/  IMAD.IADD R2, R3, 0x1, R2 ;  /* 0x0000000103027824 */ /* 0x003fca00078e0202 */
[----:B------:R1:W-:Y:S01]  /*0460*/  STS [R9], R2 ;  /* 0x0000000209007388 */ /* 0x0003e20000000800 */
[----:B------:R-:W-:Y:S05]  /*0470*/  BRA `(.L_x_220) ;  /* 0x0000000000087947 */ /* 0x000fea0003800000 */
.L_x_219:
[----:B------:R-:W-:-:S13]  /*0480*/  ISETP.GE.U32.AND P0, PT, R3, 0x4, PT ;  /* 0x000000040300780c */ /* 0x000fda0003f06070 */
[----:B------:R-:W-:Y:S05]  /*0490*/  @!P0 BRA `(.L_x_221) ;  /* 0x0000000000108947 */ /* 0x000fea0003800000 */
.L_x_220:
[----:B------:R-:W0:Y:S02]  /*04a0*/  LDS R3, [R9+0x8] ;  /* 0x0000080009037984 */ /* 0x000e240000000800 */
[----:B01----:R-:W-:-:S05]  /*04b0*/  IMAD.IADD R2, R3, 0x1, R2 ;  /* 0x0000000103027824 */ /* 0x003fca00078e0202 */
[----:B------:R1:W-:Y:S01]  /*04c0*/  STS [R9], R2 ;  /* 0x0000000209007388 */ /* 0x0003e20000000800 */
[----:B------:R-:W-:Y:S05]  /*04d0*/  BRA `(.L_x_222) ;  /* 0x0000000000087947 */ /* 0x000fea0003800000 */
.L_x_221:
[----:B------:R-:W-:-:S13]  /*04e0*/  ISETP.GE.U32.AND P0, PT, R3, 0x2, PT ;  /* 0x000000020300780c */ /* 0x000fda0003f06070 */
[----:B------:R-:W-:Y:S05]  /*04f0*/  @!P0 BRA `(.L_x_223) ;  /* 0x00000000000c8947 */ /* 0x000fea0003800000 */
.L_x_222:
[----:B------:R-:W0:Y:S02]  /*0500*/  LDS R3, [R9+0x4] ;  /* 0x0000040009037984 */ /* 0x000e240000000800 */
[----:B01----:R-:W-:-:S05]  /*0510*/  IMAD.IADD R2, R3, 0x1, R2 ;  /* 0x0000000103027824 */ /* 0x003fca00078e0202 */
[----:B------:R1:W-:Y:S02]  /*0520*/  STS [R9], R2 ;  /* 0x0000000209007388 */ /* 0x0003e40000000800 */
.L_x_223:
[----:B------:R-:W-:-:S13]  /*0530*/  ISETP.NE.AND P0, PT, R13, RZ, PT ;  /* 0x000000ff0d00720c */ /* 0x000fda0003f05270 */
[----:B------:R-:W-:Y:S05]  /*0540*/  @P0 EXIT ;  /* 0x000000000000094d */ /* 0x000fea0003800000 */
[----:B------:R-:W2:Y:S01]  /*0550*/  LDS R5, [UR4] ;  /* 0x00000004ff057984 */ /* 0x000ea20008000800 */
[----:B01----:R-:W0:Y:S02]  /*0560*/  LDC.64 R2, c[0x0][0x388] ;  /* 0x0000e200ff027b82 */ /* 0x003e240000000a00 */
[----:B0-----:R-:W-:-:S05]  /*0570*/  IMAD.WIDE.U32 R2, R0, 0x4, R2 ;  /* 0x0000000400027825 */ /* 0x001fca00078e0002 */
[----:B--2---:R-:W-:Y:S01]  /*0580*/  STG.E desc[UR6][R2.64], R5 ;  /* 0x0000000502007986 */ /* 0x004fe2000c101906 */
[----:B------:R-:W-:Y:S05]  /*0590*/  EXIT ;  /* 0x000000000000794d */ /* 0x000fea0003800000 */
.L_x_224:
        /* <DEDUP_REMOVED lines=14> */
.L_x_283:


//--------------------- .text.reduce5_s           --------------------------
	.section	.text.reduce5_s,"ax",@progbits
	.align	128
        .global         reduce5_s
        .type           reduce5_s,@function
        .size           reduce5_s,(.L_x_284 - reduce5_s)
        .other          reduce5_s,@"STO_CUDA_ENTRY STV_DEFAULT"
reduce5_s:
.text.reduce5_s:
        /* <DEDUP_REMOVED lines=9> */
[----:B------:R-:W-:Y:S02]  /*0090*/  ISETP.GE.U32.AND P1, PT, R11, R2, PT ;  /* 0x000000020b00720c */ /* 0x000fe40003f26070 */
[----:B------:R-:W-:-:S07]  /*00a0*/  PRMT R2, RZ, 0x7610, R2 ;  /* 0x00007610ff027816 */ /* 0x000fce0000000002 */
[----:B------:R-:W0:Y:S08]  /*00b0*/  @!P0 LDC.64 R6, c[0x0][0x380] ;  /* 0x0000e000ff068b82 */ /* 0x000e300000000a00 */
[----:B------:R-:W2:Y:S01]  /*00c0*/  @!P1 LDC.64 R8, c[0x0][0x380] ;  /* 0x0000e000ff089b82 */ /* 0x000ea20000000a00 */
[----:B0-----:R-:W-:-:S05]  /*00d0*/  @!P0 IMAD.WIDE.U32 R6, R5, 0x2, R6 ;  /* 0x0000000205068825 */ /* 0x001fca00078e0006 */
[----:B-1----:R-:W3:Y:S01]  /*00e0*/  @!P0 LDG.E.U16 R2, desc[UR6][R6.64] ;  /* 0x0000000606028981 */ /* 0x002ee2000c1e1500 */
[----:B--2---:R-:W-:-:S06]  /*00f0*/  @!P1 IMAD.WIDE.U32 R8, R11, 0x2, R8 ;  /* 0x000000020b089825 */ /* 0x004fcc00078e0008 */
[----:B------:R-:W3:Y:S01]  /*0100*/  @!P1 LDG.E.U16 R9, desc[UR6][R8.64] ;  /* 0x0000000608099981 */ /* 0x000ee2000c1e1500 */
[----:B------:R-:W0:Y:S01]  /*0110*/  S2UR UR5, SR_CgaCtaId ;  /* 0x00000000000579c3 */ /* 0x000e220000008800 */
[----:B------:R-:W-:Y:S01]  /*0120*/  UMOV UR4, 0x400 ;  /* 0x0000040000047882 */ /* 0x000fe20000000000 */
[----:B------:R-:W-:Y:S01]  /*0130*/  ISETP.GE.U32.AND P0, PT, R3, 0x200, PT ;  /* 0x000002000300780c */ /* 0x000fe20003f06070 */
[----:B0-----:R-:W-:-:S06]  /*0140*/  ULEA UR4, UR5, UR4, 0x18 ;  /* 0x0000000405047291 */ /* 0x001fcc000f8ec0ff */
[----:B------:R-:W-:Y:S01]  /*0150*/  LEA R11, R4, UR4, 0x1 ;  /* 0x00000004040b7c11 */ /* 0x000fe2000f8e08ff */
[----:B---3--:R-:W-:-:S05]  /*0160*/  @!P1 IMAD.IADD R5, R2, 0x1, R9 ;  /* 0x0000000102059824 */ /* 0x008fca00078e0209 */
[----:B------:R-:W-:-:S05]  /*0170*/  @!P1 PRMT R2, R5, 0x7610, R2 ;  /* 0x0000761005029816 */ /* 0x000fca0000000002 */
        /* <DEDUP_REMOVED lines=10> */
.L_x_225:
[----:B------:R-:W-:-:S13]  /*0220*/  ISETP.GE.U32.AND P0, PT, R3, 0x100, PT ;  /* 0x000001000300780c */ /* 0x000fda0003f06070 */
[----:B------:R-:W-:Y:S05]  /*0230*/  @!P0 BRA `(.L_x_227) ;  /* 0x00000000001c8947 */ /* 0x000fea0003800000 */
.L_x_226:
[----:B------:R-:W-:-:S13]  /*0240*/  ISETP.GT.U32.AND P0, PT, R4, 0x7f, PT ;  /* 0x0000007f0400780c */ /* 0x000fda0003f04070 */
[----:B------:R-:W1:Y:S02]  /*0250*/  @!P0 LDS.U16 R5, [R11+0x100] ;  /* 0x000100000b058984 */ /* 0x000e640000000400 */
[----:B-1----:R-:W-:-:S05]  /*0260*/  @!P0 IMAD.IADD R6, R2, 0x1, R5 ;  /* 0x0000000102068824 */ /* 0x002fca00078e0205 */
[----:B------:R1:W-:Y:S01]  /*0270*/  @!P0 STS.U16 [R11], R6 ;  /* 0x000000060b008388 */ /* 0x0003e20000000400 */
[----:B0-----:R-:W-:Y:S01]  /*0280*/  @!P0 PRMT R2, R6, 0x7610, R2 ;  /* 0x0000761006028816 */ /* 0x001fe20000000002 */
[----:B------:R-:W-:Y:S06]  /*0290*/  BAR.SYNC.DEFER_BLOCKING 0x0 ;  /* 0x0000000000007b1d */ /* 0x000fec0000010000 */
[----:B------:R-:W-:Y:S05]  /*02a0*/  BRA `(.L_x_228) ;  /* 0x0000000000087947 */ /* 0x000fea0003800000 */
.L_x_227:
[----:B------:R-:W-:-:S13]  /*02b0*/  ISETP.GE.U32.AND P0, PT, R3, 0x80, PT ;  /* 0x000000800300780c */ /* 0x000fda0003f06070 */
[----:B------:R-:W-:Y:S05]  /*02c0*/  @!P0 BRA `(.L_x_229) ;  /* 0x0000000000188947 */ /* 0x000fea0003800000 */
.L_x_228:
[----:B------:R-:W-:-:S13]  /*02d0*/  ISETP.GT.U32.AND P0, PT, R4, 0x3f, PT ;  /* 0x0000003f0400780c */ /* 0x000fda0003f04070 */
[----:B------:R-:W1:Y:S02]  /*02e0*/  @!P0 LDS.U16 R5, [R11+0x80] ;  /* 0x000080000b058984 */ /* 0x000e640000000400 */
[----:B-1----:R-:W-:-:S05]  /*02f0*/  @!P0 IMAD.IADD R6, R2, 0x1, R5 ;  /* 0x0000000102068824 */ /* 0x002fca00078e0205 */
[----:B------:R1:W-:Y:S01]  /*0300*/  @!P0 STS.U16 [R11], R6 ;  /* 0x000000060b008388 */ /* 0x0003e20000000400 */
[----:B0-----:R-:W-:Y:S01]  /*0310*/  @!P0 PRMT R2, R6, 0x7610, R2 ;  /* 0x0000761006028816 */ /* 0x001fe20000000002 */
[----:B------:R-:W-:Y:S06]  /*0320*/  BAR.SYNC.DEFER_BLOCKING 0x0 ;  /* 0x0000000000007b1d */ /* 0x000fec0000010000 */
.L_x_229:
[----:B------:R-:W-:-:S13]  /*0330*/  ISETP.GT.U32.AND P0, PT, R4, 0x1f, PT ;  /* 0x0000001f0400780c */ /* 0x000fda0003f04070 */
[----:B------:R-:W-:Y:S05]  /*0340*/  @P0 EXIT ;  /* 0x000000000000094d */ /* 0x000fea0003800000 */
[----:B------:R-:W-:-:S13]  /*0350*/  ISETP.GE.U32.AND P0, PT, R3, 0x40, PT ;  /* 0x000000400300780c */ /* 0x000fda0003f06070 */
[----:B------:R-:W1:Y:S02]  /*0360*/  @P0 LDS.U16 R5, [R11+0x40] ;  /* 0x000040000b050984 */ /* 0x000e640000000400 */
[----:B-1----:R-:W-:-:S05]  /*0370*/  @P0 IMAD.IADD R6, R2, 0x1, R5 ;  /* 0x0000000102060824 */ /* 0x002fca00078e0205 */
[----:B------:R1:W-:Y:S01]  /*0380*/  @P0 STS.U16 [R11], R6 ;  /* 0x000000060b000388 */ /* 0x0003e20000000400 */
[----:B0-----:R-:W-:Y:S01]  /*0390*/  @P0 PRMT R2, R6, 0x7610, R2 ;  /* 0x0000761006020816 */ /* 0x001fe20000000002 */
[----:B------:R-:W-:Y:S06]  /*03a0*/  @P0 BRA `(.L_x_230) ;  /* 0x0000000000080947 */ /* 0x000fec0003800000 */
[----:B------:R-:W-:-:S13]  /*03b0*/  ISETP.GE.U32.AND P0, PT, R3, 0x20, PT ;  /* 0x000000200300780c */ /* 0x000fda0003f06070 */
[----:B------:R-:W-:Y:S05]  /*03c0*/  @!P0 BRA `(.L_x_231) ;  /* 0x0000000000148947 */ /* 0x000fea0003800000 */
.L_x_230:
[----:B------:R-:W1:Y:S02]  /*03d0*/  LDS.U16 R3, [R11+0x20] ;  /* 0x000020000b037984 */ /* 0x000e640000000400 */
[----:B-1----:R-:W-:-:S05]  /*03e0*/  IMAD.IADD R6, R3, 0x1, R2 ;  /* 0x0000000103067824 */ /* 0x002fca00078e0202 */
[----:B------:R0:W-:Y:S01]  /*03f0*/  STS.U16 [R11], R6 ;  /* 0x000000060b007388 */ /* 0x0001e20000000400 */
[----:B------:R-:W-:Y:S01]  /*0400*/  PRMT R2, R6, 0x7610, R2 ;  /* 0x0000761006027816 */ /* 0x000fe20000000002 */
[----:B------:R-:W-:Y:S06]  /*0410*/  BRA `(.L_x_232) ;  /* 0x0000000000087947 */ /* 0x000fec0003800000 */
.L_x_231:
[----:B------:R-:W-:-:S13]  /*0420*/  ISETP.GE.U32.AND P0, PT, R3, 0x10, PT ;  /* 0x000000100300780c */ /* 0x000fda0003f06070 */
[----:B------:R-:W-:Y:S05]  /*0430*/  @!P0 BRA `(.L_x_233) ;  /* 0x0000000000148947 */ /* 0x000fea0003800000 */
.L_x_232:
[----:B------:R-:W0:Y:S02]  /*0440*/  LDS.U16 R3, [R11+0x10] ;  /* 0x000010000b037984 */ /* 0x000e240000000400 */
[----:B01----:R-:W-:-:S05]  /*0450*/  IMAD.IADD R6, R3, 0x1, R2 ;  /* 0x0000000103067824 */ /* 0x003fca00078e0202 */
[----:B------:R0:W-:Y:S01]  /*0460*/  STS.U16 [R11], R6 ;  /* 0x000000060b007388 */ /* 0x0001e20000000400 */
[----:B------:R-:W-:Y:S01]  /*0470*/  PRMT R2, R6, 0x7610, R2 ;  /* 0x0000761006027816 */ /* 0x000fe20000000002 */
[----:B------:R-:W-:Y:S06]  /*0480*/  BRA `(.L_x_234) ;  /* 0x0000000000087947 */ /* 0x000fec0003800000 */
.L_x_233:
[----:B------:R-:W-:-:S13]  /*0490*/  ISETP.GE.U32.AND P0, PT, R3, 0x8, PT ;  /* 0x000000080300780c */ /* 0x000fda0003f06070 */
[----:B------:R-:W-:Y:S05]  /*04a0*/  @!P0 BRA `(.L_x_235) ;  /* 0x0000000000148947 */ /* 0x000fea0003800000 */
.L_x_234:
[----:B------:R-:W0:Y:S02]  /*04b0*/  LDS.U16 R3, [R11+0x8] ;  /* 0x000008000b037984 */ /* 0x000e240000000400 */
[----:B01----:R-:W-:-:S05]  /*04c0*/  IMAD.IADD R6, R3, 0x1, R2 ;  /* 0x0000000103067824 */ /* 0x003fca00078e0202 */
[----:B------:R0:W-:Y:S01]  /*04d0*/  STS.U16 [R11], R6 ;  /* 0x000000060b007388 */ /* 0x0001e20000000400 */
[----:B------:R-:W-:Y:S01]  /*04e0*/  PRMT R2, R6, 0x7610, R2 ;  /* 0x0000761006027816 */ /* 0x000fe20000000002 */
[----:B------:R-:W-:Y:S06]  /*04f0*/  BRA `(.L_x_236) ;  /* 0x0000000000087947 */ /* 0x000fec0003800000 */
.L_x_235:
[----:B------:R-:W-:-:S13]  /*0500*/  ISETP.GE.U32.AND P0, PT, R3, 0x4, PT ;  /* 0x000000040300780c */ /* 0x000fda0003f06070 */
[----:B------:R-:W-:Y:S05]  /*0510*/  @!P0 BRA `(.L_x_237) ;  /* 0x0000000000148947 */ /* 0x000fea0003800000 */
.L_x_236:
[----:B------:R-:W0:Y:S02]  /*0520*/  LDS.U16 R3, [R11+0x4] ;  /* 0x000004000b037984 */ /* 0x000e240000000400 */
[----:B01----:R-:W-:-:S05]  /*0530*/  IMAD.IADD R6, R3, 0x1, R2 ;  /* 0x0000000103067824 */ /* 0x003fca00078e0202 */
[----:B------:R0:W-:Y:S01]  /*0540*/  STS.U16 [R11], R6 ;  /* 0x000000060b007388 */ /* 0x0001e20000000400 */
[----:B------:R-:W-:Y:S01]  /*0550*/  PRMT R2, R6, 0x7610, R2 ;  /* 0x0000761006027816 */ /* 0x000fe20000000002 */
[----:B------:R-:W-:Y:S06]  /*0560*/  BRA `(.L_x_238) ;  /* 0x0000000000087947 */ /* 0x000fec0003800000 */
.L_x_237:
[----:B------:R-:W-:-:S13]  /*0570*/  ISETP.GE.U32.AND P0, PT, R3, 0x2, PT ;  /* 0x000000020300780c */ /* 0x000fda0003f06070 */
[----:B------:R-:W-:Y:S05]  /*0580*/  @!P0 BRA `(.L_x_239) ;  /* 0x00000000000c8947 */ /* 0x000fea0003800000 */
.L_x_238:
[----:B------:R-:W2:Y:S02]  /*0590*/  LDS.U16 R3, [R11+0x2] ;  /* 0x000002000b037984 */ /* 0x000ea40000000400 */
[----:B--2---:R-:W-:-:S05]  /*05a0*/  IMAD.IADD R2, R3, 0x1, R2 ;  /* 0x0000000103027824 */ /* 0x004fca00078e0202 */
[----:B------:R2:W-:Y:S02]  /*05b0*/  STS.U16 [R11], R2 ;  /* 0x000000020b007388 */ /* 0x0005e40000000400 */
.L_x_239:
[----:B------:R-:W-:-:S13]  /*05c0*/  ISETP.NE.AND P0, PT, R4, RZ, PT ;  /* 0x000000ff0400720c */ /* 0x000fda0003f05270 */
[----:B------:R-:W-:Y:S05]  /*05d0*/  @P0 EXIT ;  /* 0x000000000000094d */ /* 0x000fea0003800000 */
[----:B------:R-:W3:Y:S01]  /*05e0*/  LDS.U16 R5, [UR4] ;  /* 0x00000004ff057984 */ /* 0x000ee20008000400 */
[----:B--2---:R-:W2:Y:S02]  /*05f0*/  LDC.64 R2, c[0x0][0x388] ;  /* 0x0000e200ff027b82 */ /* 0x004ea40000000a00 */
[----:B--2---:R-:W-:-:S05]  /*0600*/  IMAD.WIDE.U32 R2, R0, 0x2, R2 ;  /* 0x0000000200027825 */ /* 0x004fca00078e0002 */
[----:B---3--:R-:W-:Y:S01]  /*0610*/  STG.E.U16 desc[UR6][R2.64], R5 ;  /* 0x0000000502007986 */ /* 0x008fe2000c101506 */
[----:B------:R-:W-:Y:S05]  /*0620*/  EXIT ;  /* 0x000000000000794d */ /* 0x000fea0003800000 */
.L_x_240:
        /* <DEDUP_REMOVED lines=13> */
.L_x_284:


//--------------------- .text.reduce5_uc          --------------------------
	.section	.text.reduce5_uc,"ax",@progbits
	.align	128
        .global         reduce5_uc
        .type           reduce5_uc,@function
        .size           reduce5_uc,(.L_x_285 - reduce5_uc)
        .other          reduce5_uc,@"STO_CUDA_ENTRY STV_DEFAULT"
reduce5_uc:
.text.reduce5_uc:
[----:B------:R-:W-:Y:S01]  /*0000*/  LDC R1, c[0x0][0x37c] ;  /* 0x0000df00ff017b82 */ /* 0x000fe20000000800 */
[----:B------:R-:W0:Y:S07]  /*0010*/  S2R R0, SR_TID.X ;  /* 0x0000000000007919 */ /* 0x000e2e0000002100 */
[----:B------:R-:W1:Y:S01]  /*0020*/  S2UR UR10, SR_CTAID.X ;  /* 0x00000000000a79c3 */ /* 0x000e620000002500 */
[----:B------:R-:W2:Y:S07]  /*0030*/  LDCU.64 UR8, c[0x0][0x358] ;  /* 0x00006b00ff0877ac */ /* 0x000eae0008000a00 */
[----:B------:R-:W1:Y:S02]  /*0040*/  LDC.64 R2, c[0x0][0x390] ;  /* 0x0000e400ff027b82 */ /* 0x000e640000000a00 */
[----:B-1----:R-:W-:-:S04]  /*0050*/  IMAD R5, R3, UR10, RZ ;  /* 0x0000000a03057c24 */ /* 0x002fc8000f8e02ff */
[----:B0-----:R-:W-:-:S04]  /*0060*/  IMAD R5, R5, 0x2, R0 ;  /* 0x0000000205057824 */ /* 0x001fc800078e0200 */
[C---:B------:R-:W-:Y:S01]  /*0070*/  IMAD.IADD R7, R5.reuse, 0x1, R3 ;  /* 0x0000000105077824 */ /* 0x040fe200078e0203 */
[----:B------:R-:W-:-:S04]  /*0080*/  ISETP.GE.U32.AND P0, PT, R5, R2, PT ;  /* 0x000000020500720c */ /* 0x000fc80003f06070 */
[----:B------:R-:W-:-:S09]  /*0090*/  ISETP.GE.U32.AND P1, PT, R7, R2, PT ;  /* 0x000000020700720c */ /* 0x000fd20003f26070 */
[----:B------:R-:W0:Y:S08]  /*00a0*/  @!P0 LDC.64 R8, c[0x0][0x380] ;  /* 0x0000e000ff088b82 */ /* 0x000e300000000a00 */
[----:B------:R-:W1:Y:S01]  /*00b0*/  @!P1 LDC.64 R10, c[0x0][0x380] ;  /* 0x0000e000ff0a9b82 */ /* 0x000e620000000a00 */
[----:B0-----:R-:W-:-:S05]  /*00c0*/  @!P0 IADD3 R4, P2, PT, R5, R8, RZ ;  /* 0x0000000805048210 */ /* 0x001fca0007f5e0ff */
[--C-:B------:R-:W-:Y:S01]  /*00d0*/  @!P0 IMAD.X R5, RZ, RZ, R9.reuse, P2 ;  /* 0x000000ffff058224 */ /* 0x100fe200010e0609 */
[----:B------:R-:W-:Y:S02]  /*00e0*/  PRMT R9, RZ, 0x7610, R9 ;  /* 0x00007610ff097816 */ /* 0x000fe40000000009 */
[----:B-1----:R-:W-:-:S04]  /*00f0*/  @!P1 IADD3 R6, P3, PT, R7, R10, RZ ;  /* 0x0000000a07069210 */ /* 0x002fc80007f7e0ff */
[----:B--2---:R-:W2:Y:S01]  /*0100*/  @!P0 LDG.E.U8 R9, desc[UR8][R4.64] ;  /* 0x0000000804098981 */ /* 0x004ea2000c1e1100 */
[----:B------:R-:W-:-:S05]  /*0110*/  @!P1 IMAD.X R7, RZ, RZ, R11, P3 ;  /* 0x000000ffff079224 */ /* 0x000fca00018e060b */
[----:B------:R-:W2:Y:S01]  /*0120*/  @!P1 LDG.E.U8 R6, desc[UR8][R6.64] ;  /* 0x0000000806069981 */ /* 0x000ea2000c1e1100 */
[----:B------:R-:W0:Y:S01]  /*0130*/  S2UR UR5, SR_CgaCtaId ;  /* 0x00000000000579c3 */ /* 0x000e220000008800 */
[----:B------:R-:W-:Y:S01]  /*0140*/  UMOV UR4, 0x400 ;  /* 0x0000040000047882 */ /* 0x000fe20000000000 */
[----:B------:R-:W-:Y:S01]  /*0150*/  ISETP.GE.U32.AND P0, PT, R3, 0x200, PT ;  /* 0x000002000300780c */ /* 0x000fe20003f06070 */
[----:B0-----:R-:W-:Y:S01]  /*0160*/  ULEA UR4, UR5, UR4, 0x18 ;  /* 0x0000000405047291 */ /* 0x001fe2000f8ec0ff */
[----:B--2---:R-:W-:-:S05]  /*0170*/  @!P1 IMAD.IADD R2, R9, 0x1, R6 ;  /* 0x0000000109029824 */ /* 0x004fca00078e0206 */
[----:B------:R-:W-:-:S05]  /*0180*/  @!P1 PRMT R9, R2, 0x7610, R9 ;  /* 0x0000761002099816 */ /* 0x000fca0000000009 */
        /* <DEDUP_REMOVED lines=10> */
.L_x_241:
[----:B------:R-:W-:-:S13]  /*0230*/  ISETP.GE.U32.AND P0, PT, R3, 0x100, PT ;  /* 0x000001000300780c */ /* 0x000fda0003f06070 */
[----:B------:R-:W-:Y:S05]  /*0240*/  @!P0 BRA `(.L_x_243) ;  /* 0x00000000001c8947 */ /* 0x000fea0003800000 */
.L_x_242:
[----:B------:R-:W-:-:S13]  /*0250*/  ISETP.GT.U32.AND P0, PT, R0, 0x7f, PT ;  /* 0x0000007f0000780c */ /* 0x000fda0003f04070 */
[----:B------:R-:W1:Y:S02]  /*0260*/  @!P0 LDS.U8 R2, [R0+UR4+0x80] ;  /* 0x0000800400028984 */ /* 0x000e640008000000 */
[----:B-1----:R-:W-:-:S05]  /*0270*/  @!P0 IMAD.IADD R5, R9, 0x1, R2 ;  /* 0x0000000109058824 */ /* 0x002fca00078e0202 */
[----:B------:R1:W-:Y:S01]  /*0280*/  @!P0 STS.U8 [R0+UR4], R5 ;  /* 0x0000000500008988 */ /* 0x0003e20008000004 */
[----:B0-----:R-:W-:Y:S01]  /*0290*/  @!P0 PRMT R9, R5, 0x7610, R9 ;  /* 0x0000761005098816 */ /* 0x001fe20000000009 */
[----:B------:R-:W-:Y:S06]  /*02a0*/  BAR.SYNC.DEFER_BLOCKING 0x0 ;  /* 0x0000000000007b1d */ /* 0x000fec0000010000 */
[----:B------:R-:W-:Y:S05]  /*02b0*/  BRA `(.L_x_244) ;  /* 0x0000000000087947 */ /* 0x000fea0003800000 */
.L_x_243:
[----:B------:R-:W-:-:S13]  /*02c0*/  ISETP.GE.U32.AND P0, PT, R3, 0x80, PT ;  /* 0x000000800300780c */ /* 0x000fda0003f06070 */
[----:B------:R-:W-:Y:S05]  /*02d0*/  @!P0 BRA `(.L_x_245) ;  /* 0x0000000000188947 */ /* 0x000fea0003800000 */
.L_x_244:
[----:B------:R-:W-:-:S13]  /*02e0*/  ISETP.GT.U32.AND P0, PT, R0, 0x3f, PT ;  /* 0x0000003f0000780c */ /* 0x000fda0003f04070 */
[----:B------:R-:W1:Y:S02]  /*02f0*/  @!P0 LDS.U8 R2, [R0+UR4+0x40] ;  /* 0x0000400400028984 */ /* 0x000e640008000000 */
[----:B-1----:R-:W-:-:S05]  /*0300*/  @!P0 IMAD.IADD R5, R9, 0x1, R2 ;  /* 0x0000000109058824 */ /* 0x002fca00078e0202 */
[----:B------:R1:W-:Y:S01]  /*0310*/  @!P0 STS.U8 [R0+UR4], R5 ;  /* 0x0000000500008988 */ /* 0x0003e20008000004 */
[----:B0-----:R-:W-:Y:S01]  /*0320*/  @!P0 PRMT R9, R5, 0x7610, R9 ;  /* 0x0000761005098816 */ /* 0x001fe20000000009 */
[----:B------:R-:W-:Y:S06]  /*0330*/  BAR.SYNC.DEFER_BLOCKING 0x0 ;  /* 0x0000000000007b1d */ /* 0x000fec0000010000 */
.L_x_245:
[----:B------:R-:W-:-:S13]  /*0340*/  ISETP.GT.U32.AND P0, PT, R0, 0x1f, PT ;  /* 0x0000001f0000780c */ /* 0x000fda0003f04070 */
[----:B------:R-:W-:Y:S05]  /*0350*/  @P0 EXIT ;  /* 0x000000000000094d */ /* 0x000fea0003800000 */
[----:B------:R-:W-:-:S13]  /*0360*/  ISETP.GE.U32.AND P0, PT, R3, 0x40, PT ;  /* 0x000000400300780c */ /* 0x000fda0003f06070 */
[----:B------:R-:W1:Y:S02]  /*0370*/  @P0 LDS.U8 R2, [R0+UR4+0x20] ;  /* 0x0000200400020984 */ /* 0x000e640008000000 */
[----:B-1----:R-:W-:-:S05]  /*0380*/  @P0 IMAD.IADD R5, R9, 0x1, R2 ;  /* 0x0000000109050824 */ /* 0x002fca00078e0202 */
[----:B------:R1:W-:Y:S01]  /*0390*/  @P0 STS.U8 [R0+UR4], R5 ;  /* 0x0000000500000988 */ /* 0x0003e20008000004 */
[----:B0-----:R-:W-:Y:S01]  /*03a0*/  @P0 PRMT R9, R5, 0x7610, R9 ;  /* 0x0000761005090816 */ /* 0x001fe20000000009 */
[----:B------:R-:W-:Y:S06]  /*03b0*/  @P0 BRA `(.L_x_246) ;  /* 0x0000000000080947 */ /* 0x000fec0003800000 */
[----:B------:R-:W-:-:S13]  /*03c0*/  ISETP.GE.U32.AND P0, PT, R3, 0x20, PT ;  /* 0x000000200300780c */ /* 0x000fda0003f06070 */
[----:B------:R-:W-:Y:S05]  /*03d0*/  @!P0 BRA `(.L_x_247) ;  /* 0x0000000000148947 */ /* 0x000fea0003800000 */
.L_x_246:
[----:B------:R-:W0:Y:S02]  /*03e0*/  LDS.U8 R2, [R0+UR4+0x10] ;  /* 0x0000100400027984 */ /* 0x000e240008000000 */
[----:B0-----:R-:W-:-:S05]  /*03f0*/  IMAD.IADD R3, R2, 0x1, R9 ;  /* 0x0000000102037824 */ /* 0x001fca00078e0209 */
[----:B------:R0:W-:Y:S01]  /*0400*/  STS.U8 [R0+UR4], R3 ;  /* 0x0000000300007988 */ /* 0x0001e20008000004 */
[----:B------:R-:W-:Y:S01]  /*0410*/  PRMT R9, R3, 0x7610, R9 ;  /* 0x0000761003097816 */ /* 0x000fe20000000009 */
[----:B------:R-:W-:Y:S06]  /*0420*/  BRA `(.L_x_248) ;  /* 0x0000000000087947 */ /* 0x000fec0003800000 */
.L_x_247:
[----:B------:R-:W-:-:S13]  /*0430*/  ISETP.GE.U32.AND P0, PT, R3, 0x10, PT ;  /* 0x000000100300780c */ /* 0x000fda0003f06070 */
[----:B------:R-:W-:Y:S05]  /*0440*/  @!P0 BRA `(.L_x_249) ;  /* 0x0000000000148947 */ /* 0x000fea0003800000 */
.L_x_248:
[----:B------:R-:W0:Y:S02]  /*0450*/  LDS.U8 R2, [R0+UR4+0x8] ;  /* 0x0000080400027984 */ /* 0x000e240008000000 */
[----:B0-----:R-:W-:-:S05]  /*0460*/  IMAD.IADD R3, R2, 0x1, R9 ;  /* 0x0000000102037824 */ /* 0x001fca00078e0209 */
[----:B------:R0:W-:Y:S01]  /*0470*/  STS.U8 [R0+UR4], R3 ;  /* 0x0000000300007988 */ /* 0x0001e20008000004 */
[----:B------:R-:W-:Y:S01]  /*0480*/  PRMT R9, R3, 0x7610, R9 ;  /* 0x0000761003097816 */ /* 0x000fe20000000009 */
[----:B------:R-:W-:Y:S06]  /*0490*/  BRA `(.L_x_250) ;  /* 0x0000000000087947 */ /* 0x000fec0003800000 */
.L_x_249:
[----:B------:R-:W-:-:S13]  /*04a0*/  ISETP.GE.U32.AND P0, PT, R3, 0x8, PT ;  /* 0x000000080300780c */ /* 0x000fda0003f06070 */
[----:B------:R-:W-:Y:S05]  /*04b0*/  @!P0 BRA `(.L_x_251) ;  /* 0x0000000000148947 */ /* 0x000fea0003800000 */
.L_x_250:
[----:B------:R-:W0:Y:S02]  /*04c0*/  LDS.U8 R2, [R0+UR4+0x4] ;  /* 0x0000040400027984 */ /* 0x000e240008000000 */
[----:B0-----:R-:W-:-:S05]  /*04d0*/  IMAD.IADD R3, R2, 0x1, R9 ;  /* 0x0000000102037824 */ /* 0x001fca00078e0209 */
[----:B------:R0:W-:Y:S01]  /*04e0*/  STS.U8 [R0+UR4], R3 ;  /* 0x0000000300007988 */ /* 0x0001e20008000004 */
[----:B------:R-:W-:Y:S01]  /*04f0*/  PRMT R9, R3, 0x7610, R9 ;  /* 0x0000761003097816 */ /* 0x000fe20000000009 */
[----:B------:R-:W-:Y:S06]  /*0500*/  BRA `(.L_x_252) ;  /* 0x0000000000087947 */ /* 0x000fec0003800000 */
.L_x_251:
[----:B------:R-:W-:-:S13]  /*0510*/  ISETP.GE.U32.AND P0, PT, R3, 0x4, PT ;  /* 0x000000040300780c */ /* 0x000fda0003f06070 */
[----:B------:R-:W-:Y:S05]  /*0520*/  @!P0 BRA `(.L_x_253) ;  /* 0x0000000000148947 */ /* 0x000fea0003800000 */
.L_x_252:
[----:B------:R-:W0:Y:S02]  /*0530*/  LDS.U8 R2, [R0+UR4+0x2] ;  /* 0x0000020400027984 */ /* 0x000e240008000000 */
[----:B0-----:R-:W-:-:S05]  /*0540*/  IMAD.IADD R3, R2, 0x1, R9 ;  /* 0x0000000102037824 */ /* 0x001fca00078e0209 */
[----:B------:R0:W-:Y:S01]  /*0550*/  STS.U8 [R0+UR4], R3 ;  /* 0x0000000300007988 */ /* 0x0001e20008000004 */
[----:B------:R-:W-:Y:S01]  /*0560*/  PRMT R9, R3, 0x7610, R9 ;  /* 0x0000761003097816 */ /* 0x000fe20000000009 */
[----:B------:R-:W-:Y:S06]  /*0570*/  BRA `(.L_x_254) ;  /* 0x0000000000087947 */ /* 0x000fec0003800000 */
.L_x_253:
[----:B------:R-:W-:-:S13]  /*0580*/  ISETP.GE.U32.AND P0, PT, R3, 0x2, PT ;  /* 0x000000020300780c */ /* 0x000fda0003f06070 */
[----:B------:R-:W-:Y:S05]  /*0590*/  @!P0 BRA `(.L_x_255) ;  /* 0x00000000000c8947 */ /* 0x000fea0003800000 */
.L_x_254:
[----:B------:R-:W2:Y:S02]  /*05a0*/  LDS.U8 R2, [R0+UR4+0x1] ;  /* 0x0000010400027984 */ /* 0x000ea40008000000 */
[----:B--2---:R-:W-:-:S05]  /*05b0*/  IMAD.IADD R9, R2, 0x1, R9 ;  /* 0x0000000102097824 */ /* 0x004fca00078e0209 */
[----:B------:R2:W-:Y:S02]  /*05c0*/  STS.U8 [R0+UR4], R9 ;  /* 0x0000000900007988 */ /* 0x0005e40008000004 */
.L_x_255:
[----:B------:R-:W-:-:S13]  /*05d0*/  ISETP.NE.AND P0, PT, R0, RZ, PT ;  /* 0x000000ff0000720c */ /* 0x000fda0003f05270 */
[----:B------:R-:W-:Y:S05]  /*05e0*/  @P0 EXIT ;  /* 0x000000000000094d */ /* 0x000fea0003800000 */
[----:B-1----:R-:W1:Y:S01]  /*05f0*/  LDS.U8 R5, [UR4] ;  /* 0x00000004ff057984 */ /* 0x002e620008000000 */
[----:B------:R-:W3:Y:S02]  /*0600*/  LDCU.64 UR6, c[0x0][0x388] ;  /* 0x00007100ff0677ac */ /* 0x000ee40008000a00 */
[----:B---3--:R-:W-:-:S04]  /*0610*/  UIADD3 UR5, UP0, UPT, UR10, UR6, URZ ;  /* 0x000000060a057290 */ /* 0x008fc8000ff1e0ff */
[----:B------:R-:W-:Y:S02]  /*0620*/  UIADD3.X UR6, UPT, UPT, URZ, UR7, URZ, UP0, !UPT ;  /* 0x00000007ff067290 */ /* 0x000fe400087fe4ff */
[----:B------:R-:W-:-:S04]  /*0630*/  IMAD.U32 R2, RZ, RZ, UR5 ;  /* 0x00000005ff027e24 */ /* 0x000fc8000f8e00ff */
[----:B0-----:R-:W-:-:S05]  /*0640*/  IMAD.U32 R3, RZ, RZ, UR6 ;  /* 0x00000006ff037e24 */ /* 0x001fca000f8e00ff */
[----:B-1----:R-:W-:Y:S01]  /*0650*/  STG.E.U8 desc[UR8][R2.64], R5 ;  /* 0x0000000502007986 */ /* 0x002fe2000c101108 */
[----:B------:R-:W-:Y:S05]  /*0660*/  EXIT ;  /* 0x000000000000794d */ /* 0x000fea0003800000 */
.L_x_256:
        /* <DEDUP_REMOVED lines=9> */
.L_x_285:


//--------------------- .text.reduce5_c           --------------------------
	.section	.text.reduce5_c,"ax",@progbits
	.align	128
        .global         reduce5_c
        .type           reduce5_c,@function
        .size           reduce5_c,(.L_x_286 - reduce5_c)
        .other          reduce5_c,@"STO_CUDA_ENTRY STV_DEFAULT"
reduce5_c:
.text.reduce5_c:
        /* <DEDUP_REMOVED lines=35> */
.L_x_257:
[----:B------:R-:W-:-:S13]  /*0230*/  ISETP.GE.U32.AND P0, PT, R3, 0x100, PT ;  /* 0x000001000300780c */ /* 0x000fda0003f06070 */
[----:B------:R-:W-:Y:S05]  /*0240*/  @!P0 BRA `(.L_x_259) ;  /* 0x00000000001c8947 */ /* 0x000fea0003800000 */
.L_x_258:
[----:B------:R-:W-:-:S13]  /*0250*/  ISETP.GT.U32.AND P0, PT, R0, 0x7f, PT ;  /* 0x0000007f0000780c */ /* 0x000fda0003f04070 */
[----:B------:R-:W1:Y:S02]  /*0260*/  @!P0 LDS.U8 R2, [R0+UR4+0x80] ;  /* 0x0000800400028984 */ /* 0x000e640008000000 */
[----:B-1----:R-:W-:-:S05]  /*0270*/  @!P0 IMAD.IADD R5, R9, 0x1, R2 ;  /* 0x0000000109058824 */ /* 0x002fca00078e0202 */
[----:B------:R1:W-:Y:S01]  /*0280*/  @!P0 STS.U8 [R0+UR4], R5 ;  /* 0x0000000500008988 */ /* 0x0003e20008000004 */
[----:B0-----:R-:W-:Y:S01]  /*0290*/  @!P0 PRMT R9, R5, 0x7610, R9 ;  /* 0x0000761005098816 */ /* 0x001fe20000000009 */
[----:B------:R-:W-:Y:S06]  /*02a0*/  BAR.SYNC.DEFER_BLOCKING 0x0 ;  /* 0x0000000000007b1d */ /* 0x000fec0000010000 */
[----:B------:R-:W-:Y:S05]  /*02b0*/  BRA `(.L_x_260) ;  /* 0x0000000000087947 */ /* 0x000fea0003800000 */
.L_x_259:
[----:B------:R-:W-:-:S13]  /*02c0*/  ISETP.GE.U32.AND P0, PT, R3, 0x80, PT ;  /* 0x000000800300780c */ /* 0x000fda0003f06070 */
[----:B------:R-:W-:Y:S05]  /*02d0*/  @!P0 BRA `(.L_x_261) ;  /* 0x0000000000188947 */ /* 0x000fea0003800000 */
.L_x_260:
[----:B------:R-:W-:-:S13]  /*02e0*/  ISETP.GT.U32.AND P0, PT, R0, 0x3f, PT ;  /* 0x0000003f0000780c */ /* 0x000fda0003f04070 */
[----:B------:R-:W1:Y:S02]  /*02f0*/  @!P0 LDS.U8 R2, [R0+UR4+0x40] ;  /* 0x0000400400028984 */ /* 0x000e640008000000 */
[----:B-1----:R-:W-:-:S05]  /*0300*/  @!P0 IMAD.IADD R5, R9, 0x1, R2 ;  /* 0x0000000109058824 */ /* 0x002fca00078e0202 */
[----:B------:R1:W-:Y:S01]  /*0310*/  @!P0 STS.U8 [R0+UR4], R5 ;  /* 0x0000000500008988 */ /* 0x0003e20008000004 */
[----:B0-----:R-:W-:Y:S01]  /*0320*/  @!P0 PRMT R9, R5, 0x7610, R9 ;  /* 0x0000761005098816 */ /* 0x001fe20000000009 */
[----:B------:R-:W-:Y:S06]  /*0330*/  BAR.SYNC.DEFER_BLOCKING 0x0 ;  /* 0x0000000000007b1d */ /* 0x000fec0000010000 */
.L_x_261:
        /* <DEDUP_REMOVED lines=10> */
.L_x_262:
[----:B------:R-:W0:Y:S02]  /*03e0*/  LDS.U8 R2, [R0+UR4+0x10] ;  /* 0x0000100400027984 */ /* 0x000e240008000000 */
[----:B0-----:R-:W-:-:S05]  /*03f0*/  IMAD.IADD R3, R2, 0x1, R9 ;  /* 0x0000000102037824 */ /* 0x001fca00078e0209 */
[----:B------:R0:W-:Y:S01]  /*0400*/  STS.U8 [R0+UR4], R3 ;  /* 0x0000000300007988 */ /* 0x0001e20008000004 */
[----:B------:R-:W-:Y:S01]  /*0410*/  PRMT R9, R3, 0x7610, R9 ;  /* 0x0000761003097816 */ /* 0x000fe20000000009 */
[----:B------:R-:W-:Y:S06]  /*0420*/  BRA `(.L_x_264) ;  /* 0x0000000000087947 */ /* 0x000fec0003800000 */
.L_x_263:
[----:B------:R-:W-:-:S13]  /*0430*/  ISETP.GE.U32.AND P0, PT, R3, 0x10, PT ;  /* 0x000000100300780c */ /* 0x000fda0003f06070 */
[----:B------:R-:W-:Y:S05]  /*0440*/  @!P0 BRA `(.L_x_265) ;  /* 0x0000000000148947 */ /* 0x000fea0003800000 */
.L_x_264:
[----:B------:R-:W0:Y:S02]  /*0450*/  LDS.U8 R2, [R0+UR4+0x8] ;  /* 0x0000080400027984 */ /* 0x000e240008000000 */
[----:B0-----:R-:W-:-:S05]  /*0460*/  IMAD.IADD R3, R2, 0x1, R9 ;  /* 0x0000000102037824 */ /* 0x001fca00078e0209 */
[----:B------:R0:W-:Y:S01]  /*0470*/  STS.U8 [R0+UR4], R3 ;  /* 0x0000000300007988 */ /* 0x0001e20008000004 */
[----:B------:R-:W-:Y:S01]  /*0480*/  PRMT R9, R3, 0x7610, R9 ;  /* 0x0000761003097816 */ /* 0x000fe20000000009 */
[----:B------:R-:W-:Y:S06]  /*0490*/  BRA `(.L_x_266) ;  /* 0x0000000000087947 */ /* 0x000fec0003800000 */
.L_x_265:
[----:B------:R-:W-:-:S13]  /*04a0*/  ISETP.GE.U32.AND P0, PT, R3, 0x8, PT ;  /* 0x000000080300780c */ /* 0x000fda0003f06070 */
[----:B------:R-:W-:Y:S05]  /*04b0*/  @!P0 BRA `(.L_x_267) ;  /* 0x0000000000148947 */ /* 0x000fea0003800000 */
.L_x_266:
[----:B------:R-:W0:Y:S02]  /*04c0*/  LDS.U8 R2, [R0+UR4+0x4] ;  /* 0x0000040400027984 */ /* 0x000e240008000000 */
[----:B0-----:R-:W-:-:S05]  /*04d0*/  IMAD.IADD R3, R2, 0x1, R9 ;  /* 0x0000000102037824 */ /* 0x001fca00078e0209 */
[----:B------:R0:W-:Y:S01]  /*04e0*/  STS.U8 [R0+UR4], R3 ;  /* 0x0000000300007988 */ /* 0x0001e20008000004 */
[----:B------:R-:W-:Y:S01]  /*04f0*/  PRMT R9, R3, 0x7610, R9 ;  /* 0x0000761003097816 */ /* 0x000fe20000000009 */
[----:B------:R-:W-:Y:S06]  /*0500*/  BRA `(.L_x_268) ;  /* 0x0000000000087947 */ /* 0x000fec0003800000 */
.L_x_267:
[----:B------:R-:W-:-:S13]  /*0510*/  ISETP.GE.U32.AND P0, PT, R3, 0x4, PT ;  /* 0x000000040300780c */ /* 0x000fda0003f06070 */
[----:B------:R-:W-:Y:S05]  /*0520*/  @!P0 BRA `(.L_x_269) ;  /* 0x0000000000148947 */ /* 0x000fea0003800000 */
.L_x_268:
[----:B------:R-:W0:Y:S02]  /*0530*/  LDS.U8 R2, [R0+UR4+0x2] ;  /* 0x0000020400027984 */ /* 0x000e240008000000 */
[----:B0-----:R-:W-:-:S05]  /*0540*/  IMAD.IADD R3, R2, 0x1, R9 ;  /* 0x0000000102037824 */ /* 0x001fca00078e0209 */
[----:B------:R0:W-:Y:S01]  /*0550*/  STS.U8 [R0+UR4], R3 ;  /* 0x0000000300007988 */ /* 0x0001e20008000004 */
[----:B------:R-:W-:Y:S01]  /*0560*/  PRMT R9, R3, 0x7610, R9 ;  /* 0x0000761003097816 */ /* 0x000fe20000000009 */
[----:B------:R-:W-:Y:S06]  /*0570*/  BRA `(.L_x_270) ;  /* 0x0000000000087947 */ /* 0x000fec0003800000 */
.L_x_269:
[----:B------:R-:W-:-:S13]  /*0580*/  ISETP.GE.U32.AND P0, PT, R3, 0x2, PT ;  /* 0x000000020300780c */ /* 0x000fda0003f06070 */
[----:B------:R-:W-:Y:S05]  /*0590*/  @!P0 BRA `(.L_x_271) ;  /* 0x00000000000c8947 */ /* 0x000fea0003800000 */
.L_x_270:
[----:B------:R-:W2:Y:S02]  /*05a0*/  LDS.U8 R2, [R0+UR4+0x1] ;  /* 0x0000010400027984 */ /* 0x000ea40008000000 */
[----:B--2---:R-:W-:-:S05]  /*05b0*/  IMAD.IADD R9, R2, 0x1, R9 ;  /* 0x0000000102097824 */ /* 0x004fca00078e0209 */
[----:B------:R2:W-:Y:S02]  /*05c0*/  STS.U8 [R0+UR4], R9 ;  /* 0x0000000900007988 */ /* 0x0005e40008000004 */
.L_x_271:
        /* <DEDUP_REMOVED lines=10> */
.L_x_272:
        /* <DEDUP_REMOVED lines=9> */
.L_x_286:


//--------------------- .nv.shared.reduce6_d      --------------------------
	.section	.nv.shared.reduce6_d,"aw",@nobits
	.sectionflags	@""
	.align	16
	.zero		1024


//--------------------- .nv.shared.reserved.0     --------------------------
	.section	.nv.shared.reserved.0,"aw",@nobits
	.weak		__nv_reservedSMEM_offset_0_alias
	.size		__nv_reservedSMEM_offset_0_alias, 0, 64
	.other		__nv_reservedSMEM_offset_0_alias,@"STO_CUDA_RESERVED_SHARED STV_DEFAULT"
__nv_reservedSMEM_offset_0_alias:
	.zero		0
	.zero		64


//--------------------- .nv.shared.reduce6_f      --------------------------
	.section	.nv.shared.reduce6_f,"aw",@nobits
	.sectionflags	@""
	.align	16
	.zero		1024


//--------------------- .nv.shared.reduce6_ui     --------------------------
	.section	.nv.shared.reduce6_ui,"aw",@nobits
	.sectionflags	@""
	.align	16
	.zero		1024


//--------------------- .nv.shared.reduce6_i      --------------------------
	.section	.nv.shared.reduce6_i,"aw",@nobits
	.sectionflags	@""
	.align	16
	.zero		1024


//--------------------- .nv.shared.reduce6_s      --------------------------
	.section	.nv.shared.reduce6_s,"aw",@nobits
	.sectionflags	@""
	.align	16
	.zero		1024


//--------------------- .nv.shared.reduce6_uc     --------------------------
	.section	.nv.shared.reduce6_uc,"aw",@nobits
	.sectionflags	@""
	.align	16
	.zero		1024


//--------------------- .nv.shared.reduce6_c      --------------------------
	.section	.nv.shared.reduce6_c,"aw",@nobits
	.sectionflags	@""
	.align	16
	.zero		1024


//--------------------- .nv.shared.reduce5_d      --------------------------
	.section	.nv.shared.reduce5_d,"aw",@nobits
	.sectionflags	@""
	.align	16
	.zero		1024


//--------------------- .nv.shared.reduce5_f      --------------------------
	.section	.nv.shared.reduce5_f,"aw",@nobits
	.sectionflags	@""
	.align	16
	.zero		1024


//--------------------- .nv.shared.reduce5_ui     --------------------------
	.section	.nv.shared.reduce5_ui,"aw",@nobits
	.sectionflags	@""
	.align	16
	.zero		1024


//--------------------- .nv.shared.reduce5_i      --------------------------
	.section	.nv.shared.reduce5_i,"aw",@nobits
	.sectionflags	@""
	.align	16
	.zero		1024


//--------------------- .nv.shared.reduce5_s      --------------------------
	.section	.nv.shared.reduce5_s,"aw",@nobits
	.sectionflags	@""
	.align	16
	.zero		1024


//--------------------- .nv.shared.reduce5_uc     --------------------------
	.section	.nv.shared.reduce5_uc,"aw",@nobits
	.sectionflags	@""
	.align	16
	.zero		1024


//--------------------- .nv.shared.reduce5_c      --------------------------
	.section	.nv.shared.reduce5_c,"aw",@nobits
	.sectionflags	@""
	.align	16
	.zero		1024


//--------------------- .nv.constant0.reduce6_d   --------------------------
	.section	.nv.constant0.reduce6_d,"a",@progbits
	.sectionflags	@""
	.align	4
.nv.constant0.reduce6_d:
	.zero		921


//--------------------- .nv.constant0.reduce6_f   --------------------------
	.section	.nv.constant0.reduce6_f,"a",@progbits
	.sectionflags	@""
	.align	4
.nv.constant0.reduce6_f:
	.zero		921


//--------------------- .nv.constant0.reduce6_ui  --------------------------
	.section	.nv.constant0.reduce6_ui,"a",@progbits
	.sectionflags	@""
	.align	4
.nv.constant0.reduce6_ui:
	.zero		921


//--------------------- .nv.constant0.reduce6_i   --------------------------
	.section	.nv.constant0.reduce6_i,"a",@progbits
	.sectionflags	@""
	.align	4
.nv.constant0.reduce6_i:
	.zero		921


//--------------------- .nv.constant0.reduce6_s   --------------------------
	.section	.nv.constant0.reduce6_s,"a",@progbits
	.sectionflags	@""
	.align	4
.nv.constant0.reduce6_s:
	.zero		921


//--------------------- .nv.constant0.reduce6_uc  --------------------------
	.section	.nv.constant0.reduce6_uc,"a",@progbits
	.sectionflags	@""
	.align	4
.nv.constant0.reduce6_uc:
	.zero		921


//--------------------- .nv.constant0.reduce6_c   --------------------------
	.section	.nv.constant0.reduce6_c,"a",@progbits
	.sectionflags	@""
	.align	4
.nv.constant0.reduce6_c:
	.zero		921


//--------------------- .nv.constant0.reduce5_d   --------------------------
	.section	.nv.constant0.reduce5_d,"a",@progbits
	.sectionflags	@""
	.align	4
.nv.constant0.reduce5_d:
	.zero		920


//--------------------- .nv.constant0.reduce5_f   --------------------------
	.section	.nv.constant0.reduce5_f,"a",@progbits
	.sectionflags	@""
	.align	4
.nv.constant0.reduce5_f:
	.zero		920


//--------------------- .nv.constant0.reduce5_ui  --------------------------
	.section	.nv.constant0.reduce5_ui,"a",@progbits
	.sectionflags	@""
	.align	4
.nv.constant0.reduce5_ui:
	.zero		920


//--------------------- .nv.constant0.reduce5_i   --------------------------
	.section	.nv.constant0.reduce5_i,"a",@progbits
	.sectionflags	@""
	.align	4
.nv.constant0.reduce5_i:
	.zero		920


//--------------------- .nv.constant0.reduce5_s   --------------------------
	.section	.nv.constant0.reduce5_s,"a",@progbits
	.sectionflags	@""
	.align	4
.nv.constant0.reduce5_s:
	.zero		920


//--------------------- .nv.constant0.reduce5_uc  --------------------------
	.section	.nv.constant0.reduce5_uc,"a",@progbits
	.sectionflags	@""
	.align	4
.nv.constant0.reduce5_uc:
	.zero		920


//--------------------- .nv.constant0.reduce5_c   --------------------------
	.section	.nv.constant0.reduce5_c,"a",@progbits
	.sectionflags	@""
	.align	4
.nv.constant0.reduce5_c:
	.zero		920


//--------------------- SYMBOLS --------------------------

	.type		.nv.reservedSmem.offset0,@object
	.size		.nv.reservedSmem.offset0,0x4
	.type		.nv.reservedSmem.cap,@object
	.size		.nv.reservedSmem.cap,0x4
